//
// Generated by NVIDIA NVVM Compiler
//
// Compiler Build ID: CL-36424714
// Cuda compilation tools, release 13.0, V13.0.88
// Based on NVVM 20.0.0
//

.version 9.0
.target sm_100
.address_size 64

	// .globl	_Z17mandelbrot_kernelPiS_ddddi

.visible .entry _Z17mandelbrot_kernelPiS_ddddi(
	.param .u64 .ptr .align 1 _Z17mandelbrot_kernelPiS_ddddi_param_0,
	.param .u64 .ptr .align 1 _Z17mandelbrot_kernelPiS_ddddi_param_1,
	.param .f64 _Z17mandelbrot_kernelPiS_ddddi_param_2,
	.param .f64 _Z17mandelbrot_kernelPiS_ddddi_param_3,
	.param .f64 _Z17mandelbrot_kernelPiS_ddddi_param_4,
	.param .f64 _Z17mandelbrot_kernelPiS_ddddi_param_5,
	.param .u32 _Z17mandelbrot_kernelPiS_ddddi_param_6
)
{
	.reg .pred 	%p<18>;
	.reg .b32 	%r<109>;
	.reg .b64 	%rd<11>;
	.reg .b64 	%fd<173>;

	ld.param.u64 	%rd3, [_Z17mandelbrot_kernelPiS_ddddi_param_0];
	ld.param.u64 	%rd2, [_Z17mandelbrot_kernelPiS_ddddi_param_1];
	ld.param.f64 	%fd37, [_Z17mandelbrot_kernelPiS_ddddi_param_2];
	ld.param.f64 	%fd38, [_Z17mandelbrot_kernelPiS_ddddi_param_3];
	ld.param.f64 	%fd39, [_Z17mandelbrot_kernelPiS_ddddi_param_4];
	ld.param.f64 	%fd40, [_Z17mandelbrot_kernelPiS_ddddi_param_5];
	ld.param.u32 	%r35, [_Z17mandelbrot_kernelPiS_ddddi_param_6];
	cvta.to.global.u64 	%rd1, %rd3;
	mov.u32 	%r37, %ntid.y;
	mov.u32 	%r38, %nctaid.y;
	mov.u32 	%r39, %ntid.x;
	mov.u32 	%r40, %nctaid.x;
	mul.lo.s32 	%r41, %r39, %r40;
	mov.u32 	%r42, %ctaid.x;
	mov.u32 	%r43, %tid.x;
	mad.lo.s32 	%r44, %r42, %r39, %r43;
	mov.u32 	%r45, %ctaid.y;
	mov.u32 	%r46, %tid.y;
	mad.lo.s32 	%r47, %r45, %r37, %r46;
	cvt.rn.f64.s32 	%fd41, %r44;
	add.s32 	%r48, %r41, -1;
	cvt.rn.f64.s32 	%fd42, %r48;
	div.rn.f64 	%fd43, %fd41, %fd42;
	sub.f64 	%fd44, %fd38, %fd37;
	fma.rn.f64 	%fd1, %fd43, %fd44, %fd37;
	cvt.rn.f64.u32 	%fd45, %r47;
	mad.lo.s32 	%r49, %r37, %r38, -1;
	cvt.rn.f64.u32 	%fd46, %r49;
	div.rn.f64 	%fd47, %fd45, %fd46;
	sub.f64 	%fd48, %fd39, %fd40;
	fma.rn.f64 	%fd2, %fd47, %fd48, %fd40;
	mad.lo.s32 	%r1, %r47, %r41, %r44;
	setp.lt.s32 	%p1, %r35, 1;
	mov.f64 	%fd164, 0d0000000000000000;
	mov.b32 	%r96, 0;
	@%p1 bra 	$L__BB0_3;
	mov.b32 	%r96, 0;
	mov.f64 	%fd159, 0d0000000000000000;
	mov.f64 	%fd160, %fd159;
	mov.f64 	%fd161, %fd159;
	mov.f64 	%fd162, %fd159;
$L__BB0_2:
	sub.f64 	%fd50, %fd160, %fd159;
	add.f64 	%fd51, %fd162, %fd162;
	add.f64 	%fd162, %fd1, %fd50;
	fma.rn.f64 	%fd161, %fd51, %fd161, %fd2;
	add.s32 	%r96, %r96, 1;
	mul.f64 	%fd160, %fd162, %fd162;
	mul.f64 	%fd159, %fd161, %fd161;
	add.f64 	%fd164, %fd160, %fd159;
	setp.lt.f64 	%p2, %fd164, 0d4010000000000000;
	setp.lt.s32 	%p3, %r96, %r35;
	and.pred  	%p4, %p2, %p3;
	@%p4 bra 	$L__BB0_2;
$L__BB0_3:
	setp.ne.s32 	%p5, %r96, %r35;
	@%p5 bra 	$L__BB0_5;
	mul.wide.s32 	%rd6, %r1, 4;
	add.s64 	%rd7, %rd1, %rd6;
	mov.b32 	%r94, 0;
	st.global.u32 	[%rd7], %r94;
	bra.uni 	$L__BB0_27;
$L__BB0_5:
	{
	.reg .b32 %temp; 
	mov.b64 	{%temp, %r97}, %fd164;
	}
	{
	.reg .b32 %temp; 
	mov.b64 	{%r98, %temp}, %fd164;
	}
	setp.gt.s32 	%p6, %r97, 1048575;
	mov.b32 	%r99, -1023;
	@%p6 bra 	$L__BB0_7;
	mul.f64 	%fd164, %fd164, 0d4350000000000000;
	{
	.reg .b32 %temp; 
	mov.b64 	{%temp, %r97}, %fd164;
	}
	{
	.reg .b32 %temp; 
	mov.b64 	{%r98, %temp}, %fd164;
	}
	mov.b32 	%r99, -1077;
$L__BB0_7:
	add.s32 	%r53, %r97, -1;
	setp.gt.u32 	%p7, %r53, 2146435070;
	@%p7 bra 	$L__BB0_11;
	shr.u32 	%r56, %r97, 20;
	add.s32 	%r100, %r99, %r56;
	and.b32  	%r57, %r97, 1048575;
	or.b32  	%r58, %r57, 1072693248;
	mov.b64 	%fd165, {%r98, %r58};
	setp.lt.u32 	%p9, %r58, 1073127583;
	@%p9 bra 	$L__BB0_10;
	{
	.reg .b32 %temp; 
	mov.b64 	{%r59, %temp}, %fd165;
	}
	{
	.reg .b32 %temp; 
	mov.b64 	{%temp, %r60}, %fd165;
	}
	add.s32 	%r61, %r60, -1048576;
	mov.b64 	%fd165, {%r59, %r61};
	add.s32 	%r100, %r100, 1;
$L__BB0_10:
	add.f64 	%fd53, %fd165, 0dBFF0000000000000;
	add.f64 	%fd54, %fd165, 0d3FF0000000000000;
	rcp.approx.ftz.f64 	%fd55, %fd54;
	neg.f64 	%fd56, %fd54;
	fma.rn.f64 	%fd57, %fd56, %fd55, 0d3FF0000000000000;
	fma.rn.f64 	%fd58, %fd57, %fd57, %fd57;
	fma.rn.f64 	%fd59, %fd58, %fd55, %fd55;
	mul.f64 	%fd60, %fd53, %fd59;
	fma.rn.f64 	%fd61, %fd53, %fd59, %fd60;
	mul.f64 	%fd62, %fd61, %fd61;
	fma.rn.f64 	%fd63, %fd62, 0d3EB1380B3AE80F1E, 0d3ED0EE258B7A8B04;
	fma.rn.f64 	%fd64, %fd63, %fd62, 0d3EF3B2669F02676F;
	fma.rn.f64 	%fd65, %fd64, %fd62, 0d3F1745CBA9AB0956;
	fma.rn.f64 	%fd66, %fd65, %fd62, 0d3F3C71C72D1B5154;
	fma.rn.f64 	%fd67, %fd66, %fd62, 0d3F624924923BE72D;
	fma.rn.f64 	%fd68, %fd67, %fd62, 0d3F8999999999A3C4;
	fma.rn.f64 	%fd69, %fd68, %fd62, 0d3FB5555555555554;
	sub.f64 	%fd70, %fd53, %fd61;
	add.f64 	%fd71, %fd70, %fd70;
	neg.f64 	%fd72, %fd61;
	fma.rn.f64 	%fd73, %fd72, %fd53, %fd71;
	mul.f64 	%fd74, %fd59, %fd73;
	mul.f64 	%fd75, %fd62, %fd69;
	fma.rn.f64 	%fd76, %fd75, %fd61, %fd74;
	xor.b32  	%r62, %r100, -2147483648;
	mov.b32 	%r63, 1127219200;
	mov.b64 	%fd77, {%r62, %r63};
	mov.b32 	%r64, -2147483648;
	mov.b64 	%fd78, {%r64, %r63};
	sub.f64 	%fd79, %fd77, %fd78;
	fma.rn.f64 	%fd80, %fd79, 0d3FE62E42FEFA39EF, %fd61;
	fma.rn.f64 	%fd81, %fd79, 0dBFE62E42FEFA39EF, %fd80;
	sub.f64 	%fd82, %fd81, %fd61;
	sub.f64 	%fd83, %fd76, %fd82;
	fma.rn.f64 	%fd84, %fd79, 0d3C7ABC9E3B39803F, %fd83;
	add.f64 	%fd167, %fd80, %fd84;
	bra.uni 	$L__BB0_12;
$L__BB0_11:
	fma.rn.f64 	%fd52, %fd164, 0d7FF0000000000000, 0d7FF0000000000000;
	{
	.reg .b32 %temp; 
	mov.b64 	{%temp, %r54}, %fd164;
	}
	and.b32  	%r55, %r54, 2147483647;
	setp.eq.s32 	%p8, %r55, 0;
	selp.f64 	%fd167, 0dFFF0000000000000, %fd52, %p8;
$L__BB0_12:
	{
	.reg .b32 %temp; 
	mov.b64 	{%temp, %r101}, %fd167;
	}
	{
	.reg .b32 %temp; 
	mov.b64 	{%r102, %temp}, %fd167;
	}
	setp.gt.s32 	%p10, %r101, 1048575;
	mov.b32 	%r103, -1023;
	@%p10 bra 	$L__BB0_14;
	mul.f64 	%fd167, %fd167, 0d4350000000000000;
	{
	.reg .b32 %temp; 
	mov.b64 	{%temp, %r101}, %fd167;
	}
	{
	.reg .b32 %temp; 
	mov.b64 	{%r102, %temp}, %fd167;
	}
	mov.b32 	%r103, -1077;
$L__BB0_14:
	add.s32 	%r67, %r101, -1;
	setp.gt.u32 	%p11, %r67, 2146435070;
	@%p11 bra 	$L__BB0_18;
	shr.u32 	%r70, %r101, 20;
	add.s32 	%r104, %r103, %r70;
	and.b32  	%r71, %r101, 1048575;
	or.b32  	%r72, %r71, 1072693248;
	mov.b64 	%fd168, {%r102, %r72};
	setp.lt.u32 	%p13, %r72, 1073127583;
	@%p13 bra 	$L__BB0_17;
	{
	.reg .b32 %temp; 
	mov.b64 	{%r73, %temp}, %fd168;
	}
	{
	.reg .b32 %temp; 
	mov.b64 	{%temp, %r74}, %fd168;
	}
	add.s32 	%r75, %r74, -1048576;
	mov.b64 	%fd168, {%r73, %r75};
	add.s32 	%r104, %r104, 1;
$L__BB0_17:
	add.f64 	%fd86, %fd168, 0dBFF0000000000000;
	add.f64 	%fd87, %fd168, 0d3FF0000000000000;
	rcp.approx.ftz.f64 	%fd88, %fd87;
	neg.f64 	%fd89, %fd87;
	fma.rn.f64 	%fd90, %fd89, %fd88, 0d3FF0000000000000;
	fma.rn.f64 	%fd91, %fd90, %fd90, %fd90;
	fma.rn.f64 	%fd92, %fd91, %fd88, %fd88;
	mul.f64 	%fd93, %fd86, %fd92;
	fma.rn.f64 	%fd94, %fd86, %fd92, %fd93;
	mul.f64 	%fd95, %fd94, %fd94;
	fma.rn.f64 	%fd96, %fd95, 0d3EB1380B3AE80F1E, 0d3ED0EE258B7A8B04;
	fma.rn.f64 	%fd97, %fd96, %fd95, 0d3EF3B2669F02676F;
	fma.rn.f64 	%fd98, %fd97, %fd95, 0d3F1745CBA9AB0956;
	fma.rn.f64 	%fd99, %fd98, %fd95, 0d3F3C71C72D1B5154;
	fma.rn.f64 	%fd100, %fd99, %fd95, 0d3F624924923BE72D;
	fma.rn.f64 	%fd101, %fd100, %fd95, 0d3F8999999999A3C4;
	fma.rn.f64 	%fd102, %fd101, %fd95, 0d3FB5555555555554;
	sub.f64 	%fd103, %fd86, %fd94;
	add.f64 	%fd104, %fd103, %fd103;
	neg.f64 	%fd105, %fd94;
	fma.rn.f64 	%fd106, %fd105, %fd86, %fd104;
	mul.f64 	%fd107, %fd92, %fd106;
	mul.f64 	%fd108, %fd95, %fd102;
	fma.rn.f64 	%fd109, %fd108, %fd94, %fd107;
	xor.b32  	%r76, %r104, -2147483648;
	mov.b32 	%r77, 1127219200;
	mov.b64 	%fd110, {%r76, %r77};
	mov.b32 	%r78, -2147483648;
	mov.b64 	%fd111, {%r78, %r77};
	sub.f64 	%fd112, %fd110, %fd111;
	fma.rn.f64 	%fd113, %fd112, 0d3FE62E42FEFA39EF, %fd94;
	fma.rn.f64 	%fd114, %fd112, 0dBFE62E42FEFA39EF, %fd113;
	sub.f64 	%fd115, %fd114, %fd94;
	sub.f64 	%fd116, %fd109, %fd115;
	fma.rn.f64 	%fd117, %fd112, 0d3C7ABC9E3B39803F, %fd116;
	add.f64 	%fd169, %fd113, %fd117;
	bra.uni 	$L__BB0_19;
$L__BB0_18:
	fma.rn.f64 	%fd85, %fd167, 0d7FF0000000000000, 0d7FF0000000000000;
	{
	.reg .b32 %temp; 
	mov.b64 	{%temp, %r68}, %fd167;
	}
	and.b32  	%r69, %r68, 2147483647;
	setp.eq.s32 	%p12, %r69, 0;
	selp.f64 	%fd169, 0dFFF0000000000000, %fd85, %p12;
$L__BB0_19:
	mov.f64 	%fd170, 0d4000000000000000;
	{
	.reg .b32 %temp; 
	mov.b64 	{%temp, %r105}, %fd170;
	}
	{
	.reg .b32 %temp; 
	mov.b64 	{%r106, %temp}, %fd170;
	}
	setp.gt.s32 	%p14, %r105, 1048575;
	mov.b32 	%r107, -1023;
	@%p14 bra 	$L__BB0_21;
	mov.f64 	%fd170, 0d4360000000000000;
	{
	.reg .b32 %temp; 
	mov.b64 	{%temp, %r105}, %fd170;
	}
	{
	.reg .b32 %temp; 
	mov.b64 	{%r106, %temp}, %fd170;
	}
	mov.b32 	%r107, -1077;
$L__BB0_21:
	add.s32 	%r81, %r105, -1;
	setp.gt.u32 	%p15, %r81, 2146435070;
	@%p15 bra 	$L__BB0_25;
	shr.u32 	%r84, %r105, 20;
	add.s32 	%r108, %r107, %r84;
	and.b32  	%r85, %r105, 1048575;
	or.b32  	%r86, %r85, 1072693248;
	mov.b64 	%fd171, {%r106, %r86};
	setp.lt.u32 	%p17, %r86, 1073127583;
	@%p17 bra 	$L__BB0_24;
	{
	.reg .b32 %temp; 
	mov.b64 	{%r87, %temp}, %fd171;
	}
	{
	.reg .b32 %temp; 
	mov.b64 	{%temp, %r88}, %fd171;
	}
	add.s32 	%r89, %r88, -1048576;
	mov.b64 	%fd171, {%r87, %r89};
	add.s32 	%r108, %r108, 1;
$L__BB0_24:
	add.f64 	%fd121, %fd171, 0dBFF0000000000000;
	add.f64 	%fd122, %fd171, 0d3FF0000000000000;
	rcp.approx.ftz.f64 	%fd123, %fd122;
	neg.f64 	%fd124, %fd122;
	fma.rn.f64 	%fd125, %fd124, %fd123, 0d3FF0000000000000;
	fma.rn.f64 	%fd126, %fd125, %fd125, %fd125;
	fma.rn.f64 	%fd127, %fd126, %fd123, %fd123;
	mul.f64 	%fd128, %fd121, %fd127;
	fma.rn.f64 	%fd129, %fd121, %fd127, %fd128;
	mul.f64 	%fd130, %fd129, %fd129;
	fma.rn.f64 	%fd131, %fd130, 0d3EB1380B3AE80F1E, 0d3ED0EE258B7A8B04;
	fma.rn.f64 	%fd132, %fd131, %fd130, 0d3EF3B2669F02676F;
	fma.rn.f64 	%fd133, %fd132, %fd130, 0d3F1745CBA9AB0956;
	fma.rn.f64 	%fd134, %fd133, %fd130, 0d3F3C71C72D1B5154;
	fma.rn.f64 	%fd135, %fd134, %fd130, 0d3F624924923BE72D;
	fma.rn.f64 	%fd136, %fd135, %fd130, 0d3F8999999999A3C4;
	fma.rn.f64 	%fd137, %fd136, %fd130, 0d3FB5555555555554;
	sub.f64 	%fd138, %fd121, %fd129;
	add.f64 	%fd139, %fd138, %fd138;
	neg.f64 	%fd140, %fd129;
	fma.rn.f64 	%fd141, %fd140, %fd121, %fd139;
	mul.f64 	%fd142, %fd127, %fd141;
	mul.f64 	%fd143, %fd130, %fd137;
	fma.rn.f64 	%fd144, %fd143, %fd129, %fd142;
	xor.b32  	%r90, %r108, -2147483648;
	mov.b32 	%r91, 1127219200;
	mov.b64 	%fd145, {%r90, %r91};
	mov.b32 	%r92, -2147483648;
	mov.b64 	%fd146, {%r92, %r91};
	sub.f64 	%fd147, %fd145, %fd146;
	fma.rn.f64 	%fd148, %fd147, 0d3FE62E42FEFA39EF, %fd129;
	fma.rn.f64 	%fd149, %fd147, 0dBFE62E42FEFA39EF, %fd148;
	sub.f64 	%fd150, %fd149, %fd129;
	sub.f64 	%fd151, %fd144, %fd150;
	fma.rn.f64 	%fd152, %fd147, 0d3C7ABC9E3B39803F, %fd151;
	add.f64 	%fd172, %fd148, %fd152;
	bra.uni 	$L__BB0_26;
$L__BB0_25:
	fma.rn.f64 	%fd120, %fd170, 0d7FF0000000000000, 0d7FF0000000000000;
	{
	.reg .b32 %temp; 
	mov.b64 	{%temp, %r82}, %fd170;
	}
	and.b32  	%r83, %r82, 2147483647;
	setp.eq.s32 	%p16, %r83, 0;
	selp.f64 	%fd172, 0dFFF0000000000000, %fd120, %p16;
$L__BB0_26:
	div.rn.f64 	%fd153, %fd169, %fd172;
	cvt.rn.f64.u32 	%fd154, %r96;
	sub.f64 	%fd155, %fd154, %fd153;
	cvt.rn.f64.s32 	%fd156, %r35;
	div.rn.f64 	%fd157, %fd155, %fd156;
	mul.f64 	%fd158, %fd157, 0d406FE00000000000;
	cvt.rzi.s32.f64 	%r93, %fd158;
	mul.wide.s32 	%rd4, %r1, 4;
	add.s64 	%rd5, %rd1, %rd4;
	st.global.u32 	[%rd5], %r93;
$L__BB0_27:
	cvta.to.global.u64 	%rd8, %rd2;
	mul.wide.s32 	%rd9, %r1, 4;
	add.s64 	%rd10, %rd8, %rd9;
	st.global.u32 	[%rd10], %r96;
	ret;

}


// ===== COMPILED SASS (sm_100) =====

	.target	sm_100

	.elftype	@"ET_EXEC"


//--------------------- .note.nv.tkinfo           --------------------------
	.section	.note.nv.tkinfo,"",@"SHT_NOTE"
	.sectionflags	@"SHF_NOTE_NV_TKINFO"
	.tkinfo
        /*0018*/ 	.word	0x00000002
        /*0030*/ 	.string	""
        /*0030*/ 	.string	"ptxas"
        /*0030*/ 	.string	"Cuda compilation tools, release 13.0, V13.0.88"
        /*0030*/ 	.string	"Build cuda_13.0.r13.0/compiler.36424714_0"
        /*0030*/ 	.string	"-arch sm_100 -m 64 "



//--------------------- .note.nv.cuinfo           --------------------------
	.section	.note.nv.cuinfo,"",@"SHT_NOTE"
	.sectionflags	@"SHF_NOTE_NV_CUINFO"
        /*0018*/ 	.short	0x0002
        /*001a*/ 	.short	0x0064
        /*001c*/ 	.short	0x0082
	.zero		2


//--------------------- .nv.info                  --------------------------
	.section	.nv.info,"",@"SHT_CUDA_INFO"
	.align	4


	//----- nvinfo : EIATTR_REGCOUNT
	.align		4
        /*0000*/ 	.byte	0x04, 0x2f
        /*0002*/ 	.short	(.L_1 - .L_0)
	.align		4
.L_0:
        /*0004*/ 	.word	index@(_Z17mandelbrot_kernelPiS_ddddi)
        /*0008*/ 	.word	0x0000001d


	//----- nvinfo : EIATTR_FRAME_SIZE
	.align		4
.L_1:
        /*000c*/ 	.byte	0x04, 0x11
        /*000e*/ 	.short	(.L_3 - .L_2)
	.align		4
.L_2:
        /*0010*/ 	.word	index@($__internal_0_$__cuda_sm20_div_rn_f64_full)
        /*0014*/ 	.word	0x00000000


	//----- nvinfo : EIATTR_FRAME_SIZE
	.align		4
.L_3:
        /*0018*/ 	.byte	0x04, 0x11
        /*001a*/ 	.short	(.L_5 - .L_4)
	.align		4
.L_4:
        /*001c*/ 	.word	index@(_Z17mandelbrot_kernelPiS_ddddi)
        /*0020*/ 	.word	0x00000000


	//----- nvinfo : EIATTR_MIN_STACK_SIZE
	.align		4
.L_5:
        /*0024*/ 	.byte	0x04, 0x12
        /*0026*/ 	.short	(.L_7 - .L_6)
	.align		4
.L_6:
        /*0028*/ 	.word	index@(_Z17mandelbrot_kernelPiS_ddddi)
        /*002c*/ 	.word	0x00000000
.L_7:


//--------------------- .nv.compat                --------------------------
	.section	.nv.compat,"",@"SHT_CUDA_COMPAT_INFO"
	.align	4
        /*0000*/ 	.byte	0x02, 0x09, 0x00, 0x00, 0x02, 0x02, 0x01, 0x00, 0x02, 0x05, 0x05, 0x00, 0x03, 0x07, 0x01, 0x01
        /*0010*/ 	.byte	0x02, 0x03, 0x00, 0x00, 0x02, 0x06, 0x01, 0x00, 0x04, 0x0b, 0x08, 0x00, 0x01, 0x00, 0x00, 0x00
        /*0020*/ 	.byte	0x00, 0x00, 0x00, 0x00


//--------------------- .nv.info._Z17mandelbrot_kernelPiS_ddddi --------------------------
	.section	.nv.info._Z17mandelbrot_kernelPiS_ddddi,"",@"SHT_CUDA_INFO"
	.sectionflags	@""
	.align	4


	//----- nvinfo : EIATTR_CUDA_API_VERSION
	.align		4
        /*0000*/ 	.byte	0x04, 0x37
        /*0002*/ 	.short	(.L_9 - .L_8)
.L_8:
        /*0004*/ 	.word	0x00000082


	//----- nvinfo : EIATTR_KPARAM_INFO
	.align		4
.L_9:
        /*0008*/ 	.byte	0x04, 0x17
        /*000a*/ 	.short	(.L_11 - .L_10)
.L_10:
        /*000c*/ 	.word	0x00000000
        /*0010*/ 	.short	0x0006
        /*0012*/ 	.short	0x0030
        /*0014*/ 	.byte	0x00, 0xf0, 0x11, 0x00


	//----- nvinfo : EIATTR_KPARAM_INFO
	.align		4
.L_11:
        /*0018*/ 	.byte	0x04, 0x17
        /*001a*/ 	.short	(.L_13 - .L_12)
.L_12:
        /*001c*/ 	.word	0x00000000
        /*0020*/ 	.short	0x0005
        /*0022*/ 	.short	0x0028
        /*0024*/ 	.byte	0x00, 0xf0, 0x21, 0x00


	//----- nvinfo : EIATTR_KPARAM_INFO
	.align		4
.L_13:
        /*0028*/ 	.byte	0x04, 0x17
        /*002a*/ 	.short	(.L_15 - .L_14)
.L_14:
        /*002c*/ 	.word	0x00000000
        /*0030*/ 	.short	0x0004
        /*0032*/ 	.short	0x0020
        /*0034*/ 	.byte	0x00, 0xf0, 0x21, 0x00


	//----- nvinfo : EIATTR_KPARAM_INFO
	.align		4
.L_15:
        /*0038*/ 	.byte	0x04, 0x17
        /*003a*/ 	.short	(.L_17 - .L_16)
.L_16:
        /*003c*/ 	.word	0x00000000
        /*0040*/ 	.short	0x0003
        /*0042*/ 	.short	0x0018
        /*0044*/ 	.byte	0x00, 0xf0, 0x21, 0x00


	//----- nvinfo : EIATTR_KPARAM_INFO
	.align		4
.L_17:
        /*0048*/ 	.byte	0x04, 0x17
        /*004a*/ 	.short	(.L_19 - .L_18)
.L_18:
        /*004c*/ 	.word	0x00000000
        /*0050*/ 	.short	0x0002
        /*0052*/ 	.short	0x0010
        /*0054*/ 	.byte	0x00, 0xf0, 0x21, 0x00


	//----- nvinfo : EIATTR_KPARAM_INFO
	.align		4
.L_19:
        /*0058*/ 	.byte	0x04, 0x17
        /*005a*/ 	.short	(.L_21 - .L_20)
.L_20:
        /*005c*/ 	.word	0x00000000
        /*0060*/ 	.short	0x0001
        /*0062*/ 	.short	0x0008
        /*0064*/ 	.byte	0x00, 0xf5, 0x21, 0x00


	//----- nvinfo : EIATTR_KPARAM_INFO
	.align		4
.L_21:
        /*0068*/ 	.byte	0x04, 0x17
        /*006a*/ 	.short	(.L_23 - .L_22)
.L_22:
        /*006c*/ 	.word	0x00000000
        /*0070*/ 	.short	0x0000
        /*0072*/ 	.short	0x0000
        /*0074*/ 	.byte	0x00, 0xf5, 0x21, 0x00


	//----- nvinfo : EIATTR_SPARSE_MMA_MASK
	.align		4
.L_23:
        /*0078*/ 	.byte	0x03, 0x50
        /*007a*/ 	.short	0x0000


	//----- nvinfo : EIATTR_MAXREG_COUNT
	.align		4
        /*007c*/ 	.byte	0x03, 0x1b
        /*007e*/ 	.short	0x00ff


	//----- nvinfo : EIATTR_MERCURY_ISA_VERSION
	.align		4
        /*0080*/ 	.byte	0x03, 0x5f
        /*0082*/ 	.short	0x0101


	//----- nvinfo : EIATTR_VRC_CTA_INIT_COUNT
	.align		4
        /*0084*/ 	.byte	0x02, 0x4a
	.zero		1
	.zero		1


	//----- nvinfo : EIATTR_EXIT_INSTR_OFFSETS
	.align		4
        /*0088*/ 	.byte	0x04, 0x1c
        /*008a*/ 	.short	(.L_25 - .L_24)


	//   ....[0]....
.L_24:
        /*008c*/ 	.word	0x00001790


	//----- nvinfo : EIATTR_CRS_STACK_SIZE
	.align		4
.L_25:
        /*0090*/ 	.byte	0x04, 0x1e
        /*0092*/ 	.short	(.L_27 - .L_26)
.L_26:
        /*0094*/ 	.word	0x00000000


	//----- nvinfo : EIATTR_CBANK_PARAM_SIZE
	.align		4
.L_27:
        /*0098*/ 	.byte	0x03, 0x19
        /*009a*/ 	.short	0x0034


	//----- nvinfo : EIATTR_PARAM_CBANK
	.align		4
        /*009c*/ 	.byte	0x04, 0x0a
        /*009e*/ 	.short	(.L_29 - .L_28)
	.align		4
.L_28:
        /*00a0*/ 	.word	index@(.nv.constant0._Z17mandelbrot_kernelPiS_ddddi)
        /*00a4*/ 	.short	0x0380
        /*00a6*/ 	.short	0x0034


	//----- nvinfo : EIATTR_SW_WAR
	.align		4
.L_29:
        /*00a8*/ 	.byte	0x04, 0x36
        /*00aa*/ 	.short	(.L_31 - .L_30)
.L_30:
        /*00ac*/ 	.word	0x00000008
.L_31:


//--------------------- .nv.callgraph             --------------------------
	.section	.nv.callgraph,"",@"SHT_CUDA_CALLGRAPH"
	.align	4
	.sectionentsize	8
	.align		4
        /*0000*/ 	.word	0x00000000
	.align		4
        /*0004*/ 	.word	0xffffffff
	.align		4
        /*0008*/ 	.word	0x00000000
	.align		4
        /*000c*/ 	.word	0xfffffffe
	.align		4
        /*0010*/ 	.word	0x00000000
	.align		4
        /*0014*/ 	.word	0xfffffffd
	.align		4
        /*0018*/ 	.word	0x00000000
	.align		4
        /*001c*/ 	.word	0xfffffffc


//--------------------- .text._Z17mandelbrot_kernelPiS_ddddi --------------------------
	.section	.text._Z17mandelbrot_kernelPiS_ddddi,"ax",@progbits
	.align	128
        .global         _Z17mandelbrot_kernelPiS_ddddi
        .type           _Z17mandelbrot_kernelPiS_ddddi,@function
        .size           _Z17mandelbrot_kernelPiS_ddddi,(.L_x_24 - _Z17mandelbrot_kernelPiS_ddddi)
        .other          _Z17mandelbrot_kernelPiS_ddddi,@"STO_CUDA_ENTRY STV_DEFAULT"
_Z17mandelbrot_kernelPiS_ddddi:
.text._Z17mandelbrot_kernelPiS_ddddi:
[----:B------:R-:W-:Y:S01]  /*0000*/  LDC R1, c[0x0][0x37c] ;  /* 0x0000df00ff017b82 */ /* 0x000fe20000000800 */
[----:B------:R-:W0:Y:S01]  /*0010*/  LDCU UR5, c[0x0][0x364] ;  /* 0x00006c80ff0577ac */ /* 0x000e220008000800 */
[----:B------:R-:W1:Y:S01]  /*0020*/  S2R R0, SR_CTAID.X ;  /* 0x0000000000007919 */ /* 0x000e620000002500 */
[----:B------:R-:W-:Y:S01]  /*0030*/  IMAD.MOV.U32 R2, RZ, RZ, 0x1 ;  /* 0x00000001ff027424 */ /* 0x000fe200078e00ff */
[----:B------:R-:W-:Y:S01]  /*0040*/  BSSY.RECONVERGENT B0, `(.L_x_0) ;  /* 0x0000020000007945 */ /* 0x000fe20003800200 */
[----:B------:R-:W2:Y:S01]  /*0050*/  LDCU UR6, c[0x0][0x374] ;  /* 0x00006e80ff0677ac */ /* 0x000ea20008000800 */
[----:B------:R-:W1:Y:S01]  /*0060*/  S2R R9, SR_TID.X ;  /* 0x0000000000097919 */ /* 0x000e620000002100 */
[----:B------:R-:W3:Y:S01]  /*0070*/  LDCU UR8, c[0x0][0x360] ;  /* 0x00006c00ff0877ac */ /* 0x000ee20008000800 */
[----:B------:R-:W0:Y:S01]  /*0080*/  S2R R13, SR_CTAID.Y ;  /* 0x00000000000d7919 */ /* 0x000e220000002600 */
[----:B------:R-:W3:Y:S01]  /*0090*/  LDCU UR4, c[0x0][0x370] ;  /* 0x00006e00ff0477ac */ /* 0x000ee20008000800 */
[----:B------:R-:W0:Y:S01]  /*00a0*/  S2R R12, SR_TID.Y ;  /* 0x00000000000c7919 */ /* 0x000e220000002200 */
[----:B---3--:R-:W-:-:S04]  /*00b0*/  UIMAD UR4, UR8, UR4, URZ ;  /* 0x00000004080472a4 */ /* 0x008fc8000f8e02ff */
[----:B------:R-:W-:Y:S01]  /*00c0*/  UIADD3 UR7, UPT, UPT, UR4, -0x1, URZ ;  /* 0xffffffff04077890 */ /* 0x000fe2000fffe0ff */
[----:B-1----:R-:W-:-:S04]  /*00d0*/  IMAD R0, R0, UR8, R9 ;  /* 0x0000000800007c24 */ /* 0x002fc8000f8e0209 */
[----:B------:R-:W1:Y:S01]  /*00e0*/  I2F.F64 R8, R0 ;  /* 0x0000000000087312 */ /* 0x000e620000201c00 */
[----:B0-----:R-:W-:-:S07]  /*00f0*/  IMAD R13, R13, UR5, R12 ;  /* 0x000000050d0d7c24 */ /* 0x001fce000f8e020c */
[----:B------:R-:W0:Y:S01]  /*0100*/  I2F.F64 R4, UR7 ;  /* 0x0000000700047d12 */ /* 0x000e220008201c00 */
[----:B-1----:R-:W-:-:S07]  /*0110*/  FSETP.GEU.AND P1, PT, |R9|, 6.5827683646048100446e-37, PT ;  /* 0x036000000900780b */ /* 0x002fce0003f2e200 */
[----:B0-----:R-:W0:Y:S02]  /*0120*/  MUFU.RCP64H R3, R5 ;  /* 0x0000000500037308 */ /* 0x001e240000001800 */
[----:B0-----:R-:W-:-:S08]  /*0130*/  DFMA R6, -R4, R2, 1 ;  /* 0x3ff000000406742b */ /* 0x001fd00000000102 */
[----:B------:R-:W-:-:S08]  /*0140*/  DFMA R6, R6, R6, R6 ;  /* 0x000000060606722b */ /* 0x000fd00000000006 */
[----:B------:R-:W-:-:S08]  /*0150*/  DFMA R6, R2, R6, R2 ;  /* 0x000000060206722b */ /* 0x000fd00000000002 */
[----:B------:R-:W-:-:S08]  /*0160*/  DFMA R2, -R4, R6, 1 ;  /* 0x3ff000000402742b */ /* 0x000fd00000000106 */
[----:B------:R-:W-:-:S08]  /*0170*/  DFMA R2, R6, R2, R6 ;  /* 0x000000020602722b */ /* 0x000fd00000000006 */
[----:B------:R-:W-:-:S08]  /*0180*/  DMUL R6, R8, R2 ;  /* 0x0000000208067228 */ /* 0x000fd00000000000 */
[----:B------:R-:W-:-:S08]  /*0190*/  DFMA R10, -R4, R6, R8 ;  /* 0x00000006040a722b */ /* 0x000fd00000000108 */
[----:B------:R-:W-:-:S10]  /*01a0*/  DFMA R2, R2, R10, R6 ;  /* 0x0000000a0202722b */ /* 0x000fd40000000006 */
[----:B------:R-:W-:-:S05]  /*01b0*/  FFMA R6, RZ, R5, R3 ;  /* 0x00000005ff067223 */ /* 0x000fca0000000003 */
[----:B------:R-:W-:-:S13]  /*01c0*/  FSETP.GT.AND P0, PT, |R6|, 1.469367938527859385e-39, PT ;  /* 0x001000000600780b */ /* 0x000fda0003f04200 */
[----:B--2---:R-:W-:Y:S05]  /*01d0*/  @P0 BRA P1, `(.L_x_1) ;  /* 0x0000000000180947 */ /* 0x004fea0000800000 */
[----:B------:R-:W-:Y:S01]  /*01e0*/  IMAD.MOV.U32 R6, RZ, RZ, R4 ;  /* 0x000000ffff067224 */ /* 0x000fe200078e0004 */
[----:B------:R-:W-:Y:S01]  /*01f0*/  MOV R22, 0x220 ;  /* 0x0000022000167802 */ /* 0x000fe20000000f00 */
[----:B------:R-:W-:-:S07]  /*0200*/  IMAD.MOV.U32 R7, RZ, RZ, R5 ;  /* 0x000000ffff077224 */ /* 0x000fce00078e0005 */
[----:B------:R-:W-:Y:S05]  /*0210*/  CALL.REL.NOINC `($__internal_0_$__cuda_sm20_div_rn_f64_full) ;  /* 0x0000001400607944 */ /* 0x000fea0003c00000 */
[----:B------:R-:W-:Y:S02]  /*0220*/  IMAD.MOV.U32 R2, RZ, RZ, R4 ;  /* 0x000000ffff027224 */ /* 0x000fe400078e0004 */
[----:B------:R-:W-:-:S07]  /*0230*/  IMAD.MOV.U32 R3, RZ, RZ, R5 ;  /* 0x000000ffff037224 */ /* 0x000fce00078e0005 */
.L_x_1:
[----:B------:R-:W-:Y:S05]  /*0240*/  BSYNC.RECONVERGENT B0 ;  /* 0x0000000000007941 */ /* 0x000fea0003800200 */
.L_x_0:
[----:B------:R-:W-:Y:S01]  /*0250*/  UIMAD UR5, UR5, UR6, -0x1 ;  /* 0xffffffff050574a4 */ /* 0x000fe2000f8e0206 */
[----:B------:R-:W-:Y:S01]  /*0260*/  IMAD.MOV.U32 R4, RZ, RZ, 0x1 ;  /* 0x00000001ff047424 */ /* 0x000fe200078e00ff */
[----:B------:R-:W0:Y:S01]  /*0270*/  LDC.64 R18, c[0x0][0x390] ;  /* 0x0000e400ff127b82 */ /* 0x000e220000000a00 */
[----:B------:R-:W-:Y:S06]  /*0280*/  BSSY.RECONVERGENT B0, `(.L_x_2) ;  /* 0x0000015000007945 */ /* 0x000fec0003800200 */
[----:B------:R-:W1:Y:S01]  /*0290*/  I2F.F64.U32 R6, UR5 ;  /* 0x0000000500067d12 */ /* 0x000e620008201800 */
[----:B------:R-:W0:Y:S07]  /*02a0*/  LDC.64 R16, c[0x0][0x398] ;  /* 0x0000e600ff107b82 */ /* 0x000e2e0000000a00 */
[----:B-1----:R-:W1:Y:S02]  /*02b0*/  MUFU.RCP64H R5, R7 ;  /* 0x0000000700057308 */ /* 0x002e640000001800 */
[----:B-1----:R-:W-:-:S08]  /*02c0*/  DFMA R8, -R6, R4, 1 ;  /* 0x3ff000000608742b */ /* 0x002fd00000000104 */
[----:B------:R-:W-:-:S08]  /*02d0*/  DFMA R8, R8, R8, R8 ;  /* 0x000000080808722b */ /* 0x000fd00000000008 */
[----:B------:R-:W-:Y:S02]  /*02e0*/  DFMA R4, R4, R8, R4 ;  /* 0x000000080404722b */ /* 0x000fe40000000004 */
[----:B------:R-:W1:Y:S06]  /*02f0*/  I2F.F64.U32 R8, R13 ;  /* 0x0000000d00087312 */ /* 0x000e6c0000201800 */
[----:B------:R-:W-:-:S08]  /*0300*/  DFMA R10, -R6, R4, 1 ;  /* 0x3ff00000060a742b */ /* 0x000fd00000000104 */
[----:B------:R-:W-:Y:S01]  /*0310*/  DFMA R4, R4, R10, R4 ;  /* 0x0000000a0404722b */ /* 0x000fe20000000004 */
[----:B-1----:R-:W-:-:S07]  /*0320*/  FSETP.GEU.AND P1, PT, |R9|, 6.5827683646048100446e-37, PT ;  /* 0x036000000900780b */ /* 0x002fce0003f2e200 */
[----:B------:R-:W-:-:S08]  /*0330*/  DMUL R10, R8, R4 ;  /* 0x00000004080a7228 */ /* 0x000fd00000000000 */
[----:B------:R-:W-:-:S08]  /*0340*/  DFMA R14, -R6, R10, R8 ;  /* 0x0000000a060e722b */ /* 0x000fd00000000108 */
[----:B------:R-:W-:Y:S02]  /*0350*/  DFMA R4, R4, R14, R10 ;  /* 0x0000000e0404722b */ /* 0x000fe4000000000a */
[----:B0-----:R-:W-:-:S08]  /*0360*/  DADD R10, R16, -R18 ;  /* 0x00000000100a7229 */ /* 0x001fd00000000812 */
[----:B------:R-:W-:Y:S01]  /*0370*/  FFMA R12, RZ, R7, R5 ;  /* 0x00000007ff0c7223 */ /* 0x000fe20000000005 */
[----:B------:R-:W-:-:S04]  /*0380*/  DFMA R2, R10, R2, R18 ;  /* 0x000000020a02722b */ /* 0x000fc80000000012 */
[----:B------:R-:W-:-:S13]  /*0390*/  FSETP.GT.AND P0, PT, |R12|, 1.469367938527859385e-39, PT ;  /* 0x001000000c00780b */ /* 0x000fda0003f04200 */
[----:B------:R-:W-:Y:S05]  /*03a0*/  @P0 BRA P1, `(.L_x_3) ;  /* 0x0000000000080947 */ /* 0x000fea0000800000 */
[----:B------:R-:W-:-:S07]  /*03b0*/  MOV R22, 0x3d0 ;  /* 0x000003d000167802 */ /* 0x000fce0000000f00 */
[----:B------:R-:W-:Y:S05]  /*03c0*/  CALL.REL.NOINC `($__internal_0_$__cuda_sm20_div_rn_f64_full) ;  /* 0x0000001000f47944 */ /* 0x000fea0003c00000 */
.L_x_3:
[----:B------:R-:W-:Y:S05]  /*03d0*/  BSYNC.RECONVERGENT B0 ;  /* 0x0000000000007941 */ /* 0x000fea0003800200 */
.L_x_2:
[----:B------:R-:W0:Y:S01]  /*03e0*/  LDC.64 R6, c[0x0][0x3a0] ;  /* 0x0000e800ff067b82 */ /* 0x000e220000000a00 */
[----:B------:R-:W1:Y:S01]  /*03f0*/  LDCU UR5, c[0x0][0x3b0] ;  /* 0x00007600ff0577ac */ /* 0x000e620008000800 */
[----:B------:R-:W-:Y:S02]  /*0400*/  IMAD R0, R13, UR4, R0 ;  /* 0x000000040d007c24 */ /* 0x000fe4000f8e0200 */
[----:B------:R-:W-:-:S04]  /*0410*/  IMAD.MOV.U32 R12, RZ, RZ, RZ ;  /* 0x000000ffff0c7224 */ /* 0x000fc800078e00ff */
[----:B------:R-:W0:Y:S01]  /*0420*/  LDC.64 R8, c[0x0][0x3a8] ;  /* 0x0000ea00ff087b82 */ /* 0x000e220000000a00 */
[----:B-1----:R-:W-:Y:S01]  /*0430*/  UISETP.GE.AND UP0, UPT, UR5, 0x1, UPT ;  /* 0x000000010500788c */ /* 0x002fe2000bf06270 */
[----:B0-----:R-:W-:-:S08]  /*0440*/  DADD R6, R6, -R8 ;  /* 0x0000000006067229 */ /* 0x001fd00000000808 */
[----:B------:R-:W-:Y:S01]  /*0450*/  DFMA R16, R6, R4, R8 ;  /* 0x000000040610722b */ /* 0x000fe20000000008 */
[----:B------:R-:W-:Y:S01]  /*0460*/  CS2R R4, SRZ ;  /* 0x0000000000047805 */ /* 0x000fe2000001ff00 */
[----:B------:R-:W-:Y:S09]  /*0470*/  BRA.U !UP0, `(.L_x_4) ;  /* 0x0000000108487547 */ /* 0x000ff2000b800000 */
[----:B------:R-:W-:Y:S01]  /*0480*/  BSSY.RECONVERGENT B0, `(.L_x_4) ;  /* 0x0000011000007945 */ /* 0x000fe20003800200 */
[----:B------:R-:W-:Y:S02]  /*0490*/  MOV R12, RZ ;  /* 0x000000ff000c7202 */ /* 0x000fe40000000f00 */
[----:B------:R-:W-:Y:S02]  /*04a0*/  CS2R R6, SRZ ;  /* 0x0000000000067805 */ /* 0x000fe4000001ff00 */
[----:B------:R-:W-:Y:S02]  /*04b0*/  CS2R R8, SRZ ;  /* 0x0000000000087805 */ /* 0x000fe4000001ff00 */
[----:B------:R-:W-:Y:S02]  /*04c0*/  CS2R R10, SRZ ;  /* 0x00000000000a7805 */ /* 0x000fe4000001ff00 */
[----:B------:R-:W-:-:S07]  /*04d0*/  CS2R R14, SRZ ;  /* 0x00000000000e7805 */ /* 0x000fce000001ff00 */
.L_x_5:
[----:B------:R-:W-:Y:S01]  /*04e0*/  DADD R6, R8, -R6 ;  /* 0x0000000008067229 */ /* 0x000fe20000000806 */
[----:B------:R-:W-:Y:S01]  /*04f0*/  VIADD R12, R12, 0x1 ;  /* 0x000000010c0c7836 */ /* 0x000fe20000000000 */
[----:B------:R-:W-:-:S04]  /*0500*/  DADD R4, R14, R14 ;  /* 0x000000000e047229 */ /* 0x000fc8000000000e */
[----:B------:R-:W-:Y:S02]  /*0510*/  ISETP.GE.AND P0, PT, R12, UR5, PT ;  /* 0x000000050c007c0c */ /* 0x000fe4000bf06270 */
[----:B------:R-:W-:Y:S02]  /*0520*/  DADD R14, R2, R6 ;  /* 0x00000000020e7229 */ /* 0x000fe40000000006 */
[----:B------:R-:W-:-:S06]  /*0530*/  DFMA R10, R4, R10, R16 ;  /* 0x0000000a040a722b */ /* 0x000fcc0000000010 */
[----:B------:R-:W-:Y:S02]  /*0540*/  DMUL R8, R14, R14 ;  /* 0x0000000e0e087228 */ /* 0x000fe40000000000 */
[----:B------:R-:W-:-:S08]  /*0550*/  DMUL R6, R10, R10 ;  /* 0x0000000a0a067228 */ /* 0x000fd00000000000 */
[----:B------:R-:W-:-:S08]  /*0560*/  DADD R4, R8, R6 ;  /* 0x0000000008047229 */ /* 0x000fd00000000006 */
[----:B------:R-:W-:-:S14]  /*0570*/  DSETP.LT.AND P1, PT, R4, 4, PT ;  /* 0x401000000400742a */ /* 0x000fdc0003f21000 */
[----:B------:R-:W-:Y:S05]  /*0580*/  @!P0 BRA P1, `(.L_x_5) ;  /* 0xfffffffc00d48947 */ /* 0x000fea000083ffff */
[----:B------:R-:W-:Y:S05]  /*0590*/  BSYNC.RECONVERGENT B0 ;  /* 0x0000000000007941 */ /* 0x000fea0003800200 */
.L_x_4:
[----:B------:R-:W-:Y:S01]  /*05a0*/  ISETP.NE.AND P0, PT, R12, UR5, PT ;  /* 0x000000050c007c0c */ /* 0x000fe2000bf05270 */
[----:B------:R-:W0:Y:S01]  /*05b0*/  LDCU.64 UR4, c[0x0][0x358] ;  /* 0x00006b00ff0477ac */ /* 0x000e220008000a00 */
[----:B------:R-:W-:Y:S11]  /*05c0*/  BSSY.RECONVERGENT B0, `(.L_x_6) ;  /* 0x0000119000007945 */ /* 0x000ff60003800200 */
[----:B------:R-:W1:Y:S02]  /*05d0*/  @!P0 LDC.64 R2, c[0x0][0x380] ;  /* 0x0000e000ff028b82 */ /* 0x000e640000000a00 */
[----:B-1----:R-:W-:-:S05]  /*05e0*/  @!P0 IMAD.WIDE R2, R0, 0x4, R2 ;  /* 0x0000000400028825 */ /* 0x002fca00078e0202 */
[----:B0-----:R0:W-:Y:S01]  /*05f0*/  @!P0 STG.E desc[UR4][R2.64], RZ ;  /* 0x000000ff02008986 */ /* 0x0011e2000c101904 */
[----:B------:R-:W-:Y:S05]  /*0600*/  @!P0 BRA `(.L_x_7) ;  /* 0x0000001000508947 */ /* 0x000fea0003800000 */
[----:B------:R-:W-:Y:S01]  /*0610*/  ISETP.GT.AND P0, PT, R5, 0xfffff, PT ;  /* 0x000fffff0500780c */ /* 0x000fe20003f04270 */
[----:B0-----:R-:W-:Y:S01]  /*0620*/  IMAD.MOV.U32 R3, RZ, RZ, R5 ;  /* 0x000000ffff037224 */ /* 0x001fe200078e0005 */
[----:B------:R-:W-:Y:S01]  /*0630*/  BSSY.RECONVERGENT B1, `(.L_x_8) ;  /* 0x0000051000017945 */ /* 0x000fe20003800200 */
[----:B------:R-:W-:-:S10]  /*0640*/  IMAD.MOV.U32 R6, RZ, RZ, R4 ;  /* 0x000000ffff067224 */ /* 0x000fd400078e0004 */
[----:B------:R-:W-:-:S10]  /*0650*/  @!P0 DMUL R4, R4, 1.80143985094819840000e+16 ;  /* 0x4350000004048828 */ /* 0x000fd40000000000 */
[----:B------:R-:W-:Y:S02]  /*0660*/  @!P0 IMAD.MOV.U32 R3, RZ, RZ, R5 ;  /* 0x000000ffff038224 */ /* 0x000fe400078e0005 */
[----:B------:R-:W-:Y:S02]  /*0670*/  @!P0 IMAD.MOV.U32 R6, RZ, RZ, R4 ;  /* 0x000000ffff068224 */ /* 0x000fe400078e0004 */
[----:B------:R-:W-:-:S05]  /*0680*/  VIADD R2, R3, 0xffffffff ;  /* 0xffffffff03027836 */ /* 0x000fca0000000000 */
[----:B------:R-:W-:Y:S01]  /*0690*/  ISETP.GT.U32.AND P1, PT, R2, 0x7feffffe, PT ;  /* 0x7feffffe0200780c */ /* 0x000fe20003f24070 */
[----:B------:R-:W-:Y:S01]  /*06a0*/  IMAD.MOV.U32 R2, RZ, RZ, -0x3ff ;  /* 0xfffffc01ff027424 */ /* 0x000fe200078e00ff */
[----:B------:R-:W-:-:S11]  /*06b0*/  @!P0 MOV R2, 0xfffffbcb ;  /* 0xfffffbcb00028802 */ /* 0x000fd60000000f00 */
[----:B------:R-:W-:Y:S05]  /*06c0*/  @P1 BRA `(.L_x_9) ;  /* 0x0000000400041947 */ /* 0x000fea0003800000 */
[----:B------:R-:W-:Y:S01]  /*06d0*/  LOP3.LUT R4, R3, 0xfffff, RZ, 0xc0, !PT ;  /* 0x000fffff03047812 */ /* 0x000fe200078ec0ff */
[----:B------:R-:W-:Y:S01]  /*06e0*/  IMAD.MOV.U32 R16, RZ, RZ, -0x748574fc ;  /* 0x8b7a8b04ff107424 */ /* 0x000fe200078e00ff */
[----:B------:R-:W-:Y:S01]  /*06f0*/  MOV R17, 0x3ed0ee25 ;  /* 0x3ed0ee2500117802 */ /* 0x000fe20000000f00 */
[----:B------:R-:W-:Y:S01]  /*0700*/  UMOV UR6, 0x3ae80f1e ;  /* 0x3ae80f1e00067882 */ /* 0x000fe20000000000 */
[----:B------:R-:W-:Y:S01]  /*0710*/  LOP3.LUT R5, R4, 0x3ff00000, RZ, 0xfc, !PT ;  /* 0x3ff0000004057812 */ /* 0x000fe200078efcff */
[----:B------:R-:W-:Y:S01]  /*0720*/  IMAD.MOV.U32 R4, RZ, RZ, R6 ;  /* 0x000000ffff047224 */ /* 0x000fe200078e0006 */
[----:B------:R-:W-:Y:S01]  /*0730*/  UMOV UR7, 0x3eb1380b ;  /* 0x3eb1380b00077882 */ /* 0x000fe20000000000 */
[----:B------:R-:W-:Y:S01]  /*0740*/  IMAD.MOV.U32 R6, RZ, RZ, RZ ;  /* 0x000000ffff067224 */ /* 0x000fe200078e00ff */
[----:B------:R-:W-:Y:S01]  /*0750*/  ISETP.GE.U32.AND P0, PT, R5, 0x3ff6a09f, PT ;  /* 0x3ff6a09f0500780c */ /* 0x000fe20003f06070 */
[----:B------:R-:W-:Y:S01]  /*0760*/  IMAD.MOV.U32 R19, RZ, RZ, 0x43300000 ;  /* 0x43300000ff137424 */ /* 0x000fe200078e00ff */
[----:B------:R-:W-:Y:S01]  /*0770*/  LEA.HI R18, R3, R2, RZ, 0xc ;  /* 0x0000000203127211 */ /* 0x000fe200078f60ff */
[----:B------:R-:W-:Y:S01]  /*0780*/  UMOV UR8, 0x80000000 ;  /* 0x8000000000087882 */ /* 0x000fe20000000000 */
[----:B------:R-:W-:-:S09]  /*0790*/  UMOV UR9, 0x43300000 ;  /* 0x4330000000097882 */ /* 0x000fd20000000000 */
[----:B------:R-:W-:Y:S02]  /*07a0*/  @P0 VIADD R7, R5, 0xfff00000 ;  /* 0xfff0000005070836 */ /* 0x000fe40000000000 */
[----:B------:R-:W-:Y:S02]  /*07b0*/  @P0 VIADD R18, R18, 0x1 ;  /* 0x0000000112120836 */ /* 0x000fe40000000000 */
[----:B------:R-:W-:-:S03]  /*07c0*/  @P0 IMAD.MOV.U32 R5, RZ, RZ, R7 ;  /* 0x000000ffff050224 */ /* 0x000fc600078e0007 */
[----:B------:R-:W-:-:S03]  /*07d0*/  LOP3.LUT R18, R18, 0x80000000, RZ, 0x3c, !PT ;  /* 0x8000000012127812 */ /* 0x000fc600078e3cff */
[C---:B------:R-:W-:Y:S02]  /*07e0*/  DADD R14, R4.reuse, 1 ;  /* 0x3ff00000040e7429 */ /* 0x040fe40000000000 */
[----:B------:R-:W-:-:S04]  /*07f0*/  DADD R4, R4, -1 ;  /* 0xbff0000004047429 */ /* 0x000fc80000000000 */
[----:B------:R-:W0:Y:S02]  /*0800*/  MUFU.RCP64H R7, R15 ;  /* 0x0000000f00077308 */ /* 0x000e240000001800 */
[----:B0-----:R-:W-:-:S08]  /*0810*/  DFMA R8, -R14, R6, 1 ;  /* 0x3ff000000e08742b */ /* 0x001fd00000000106 */
[----:B------:R-:W-:-:S08]  /*0820*/  DFMA R8, R8, R8, R8 ;  /* 0x000000080808722b */ /* 0x000fd00000000008 */
[----:B------:R-:W-:-:S08]  /*0830*/  DFMA R6, R6, R8, R6 ;  /* 0x000000080606722b */ /* 0x000fd00000000006 */
[----:B------:R-:W-:-:S08]  /*0840*/  DMUL R8, R4, R6 ;  /* 0x0000000604087228 */ /* 0x000fd00000000000 */
[----:B------:R-:W-:-:S08]  /*0850*/  DFMA R8, R4, R6, R8 ;  /* 0x000000060408722b */ /* 0x000fd00000000008 */
[----:B------:R-:W-:Y:S02]  /*0860*/  DMUL R10, R8, R8 ;  /* 0x00000008080a7228 */ /* 0x000fe40000000000 */
[----:B------:R-:W-:-:S06]  /*0870*/  DADD R2, R4, -R8 ;  /* 0x0000000004027229 */ /* 0x000fcc0000000808 */
[----:B------:R-:W-:Y:S01]  /*0880*/  DFMA R14, R10, UR6, R16 ;  /* 0x000000060a0e7c2b */ /* 0x000fe20008000010 */
[----:B------:R-:W-:Y:S01]  /*0890*/  UMOV UR6, 0x9f02676f ;  /* 0x9f02676f00067882 */ /* 0x000fe20000000000 */
[----:B------:R-:W-:Y:S01]  /*08a0*/  UMOV UR7, 0x3ef3b266 ;  /* 0x3ef3b26600077882 */ /* 0x000fe20000000000 */
[----:B------:R-:W-:Y:S02]  /*08b0*/  DADD R16, R2, R2 ;  /* 0x0000000002107229 */ /* 0x000fe40000000002 */
[----:B------:R-:W-:Y:S01]  /*08c0*/  DADD R2, R18, -UR8 ;  /* 0x8000000812027e29 */ /* 0x000fe20008000000 */
[----:B------:R-:W-:Y:S01]  /*08d0*/  UMOV UR8, 0xfefa39ef ;  /* 0xfefa39ef00087882 */ /* 0x000fe20000000000 */
[----:B------:R-:W-:Y:S01]  /*08e0*/  UMOV UR9, 0x3fe62e42 ;  /* 0x3fe62e4200097882 */ /* 0x000fe20000000000 */
[----:B------:R-:W-:Y:S01]  /*08f0*/  DFMA R14, R10, R14, UR6 ;  /* 0x000000060a0e7e2b */ /* 0x000fe2000800000e */
[----:B------:R-:W-:Y:S01]  /*0900*/  UMOV UR6, 0xa9ab0956 ;  /* 0xa9ab095600067882 */ /* 0x000fe20000000000 */
[----:B------:R-:W-:Y:S01]  /*0910*/  UMOV UR7, 0x3f1745cb ;  /* 0x3f1745cb00077882 */ /* 0x000fe20000000000 */
[----:B------:R-:W-:-:S02]  /*0920*/  DFMA R16, R4, -R8, R16 ;  /* 0x800000080410722b */ /* 0x000fc40000000010 */
[----:B------:R-:W-:-:S03]  /*0930*/  DFMA R4, R2, UR8, R8 ;  /* 0x0000000802047c2b */ /* 0x000fc60008000008 */
[----:B------:R-:W-:Y:S01]  /*0940*/  DFMA R14, R10, R14, UR6 ;  /* 0x000000060a0e7e2b */ /* 0x000fe2000800000e */
[----:B------:R-:W-:Y:S01]  /*0950*/  UMOV UR6, 0x2d1b5154 ;  /* 0x2d1b515400067882 */ /* 0x000fe20000000000 */
[----:B------:R-:W-:Y:S01]  /*0960*/  UMOV UR7, 0x3f3c71c7 ;  /* 0x3f3c71c700077882 */ /* 0x000fe20000000000 */
[----:B------:R-:W-:-:S05]  /*0970*/  DMUL R16, R6, R16 ;  /* 0x0000001006107228 */ /* 0x000fca0000000000 */
[----:B------:R-:W-:Y:S01]  /*0980*/  DFMA R14, R10, R14, UR6 ;  /* 0x000000060a0e7e2b */ /* 0x000fe2000800000e */
[----:B------:R-:W-:Y:S01]  /*0990*/  UMOV UR6, 0x923be72d ;  /* 0x923be72d00067882 */ /* 0x000fe20000000000 */
[----:B------:R-:W-:-:S06]  /*09a0*/  UMOV UR7, 0x3f624924 ;  /* 0x3f62492400077882 */ /* 0x000fcc0000000000 */
        /* <DEDUP_REMOVED lines=8> */
[----:B------:R-:W-:Y:S02]  /*0a30*/  UMOV UR7, 0x3fe62e42 ;  /* 0x3fe62e4200077882 */ /* 0x000fe40000000000 */
[----:B------:R-:W-:Y:S01]  /*0a40*/  DFMA R18, R2, -UR6, R4 ;  /* 0x8000000602127c2b */ /* 0x000fe20008000004 */
[----:B------:R-:W-:Y:S01]  /*0a50*/  UMOV UR6, 0x3b39803f ;  /* 0x3b39803f00067882 */ /* 0x000fe20000000000 */
[----:B------:R-:W-:Y:S02]  /*0a60*/  UMOV UR7, 0x3c7abc9e ;  /* 0x3c7abc9e00077882 */ /* 0x000fe40000000000 */
[----:B------:R-:W-:-:S04]  /*0a70*/  DMUL R14, R10, R14 ;  /* 0x0000000e0a0e7228 */ /* 0x000fc80000000000 */
[----:B------:R-:W-:-:S04]  /*0a80*/  DADD R18, -R8, R18 ;  /* 0x0000000008127229 */ /* 0x000fc80000000112 */
[----:B------:R-:W-:-:S08]  /*0a90*/  DFMA R14, R8, R14, R16 ;  /* 0x0000000e080e722b */ /* 0x000fd00000000010 */
[----:B------:R-:W-:-:S08]  /*0aa0*/  DADD R14, R14, -R18 ;  /* 0x000000000e0e7229 */ /* 0x000fd00000000812 */
[----:B------:R-:W-:-:S08]  /*0ab0*/  DFMA R14, R2, UR6, R14 ;  /* 0x00000006020e7c2b */ /* 0x000fd0000800000e */
[----:B------:R-:W-:Y:S01]  /*0ac0*/  DADD R4, R4, R14 ;  /* 0x0000000004047229 */ /* 0x000fe2000000000e */
[----:B------:R-:W-:Y:S10]  /*0ad0*/  BRA `(.L_x_10) ;  /* 0x0000000000187947 */ /* 0x000ff40003800000 */
.L_x_9:
[----:B------:R-:W-:Y:S01]  /*0ae0*/  IMAD.MOV.U32 R2, RZ, RZ, 0x0 ;  /* 0x00000000ff027424 */ /* 0x000fe200078e00ff */
[----:B------:R-:W-:Y:S01]  /*0af0*/  LOP3.LUT P0, RZ, R5, 0x7fffffff, RZ, 0xc0, !PT ;  /* 0x7fffffff05ff7812 */ /* 0x000fe2000780c0ff */
[----:B------:R-:W-:-:S06]  /*0b00*/  IMAD.MOV.U32 R3, RZ, RZ, 0x7ff00000 ;  /* 0x7ff00000ff037424 */ /* 0x000fcc00078e00ff */
[----:B------:R-:W-:-:S10]  /*0b10*/  DFMA R2, R4, R2, +INF ;  /* 0x7ff000000402742b */ /* 0x000fd40000000002 */
[----:B------:R-:W-:Y:S02]  /*0b20*/  FSEL R4, R2, RZ, P0 ;  /* 0x000000ff02047208 */ /* 0x000fe40000000000 */
[----:B------:R-:W-:-:S07]  /*0b30*/  FSEL R5, R3, -QNAN , P0 ;  /* 0xfff0000003057808 */ /* 0x000fce0000000000 */
.L_x_10:
[----:B------:R-:W-:Y:S05]  /*0b40*/  BSYNC.RECONVERGENT B1 ;  /* 0x0000000000017941 */ /* 0x000fea0003800200 */
.L_x_8:
[----:B------:R-:W-:Y:S01]  /*0b50*/  ISETP.GT.AND P0, PT, R5, 0xfffff, PT ;  /* 0x000fffff0500780c */ /* 0x000fe20003f04270 */
[----:B------:R-:W-:Y:S01]  /*0b60*/  IMAD.MOV.U32 R3, RZ, RZ, R5 ;  /* 0x000000ffff037224 */ /* 0x000fe200078e0005 */
[----:B------:R-:W-:Y:S01]  /*0b70*/  BSSY.RECONVERGENT B1, `(.L_x_11) ;  /* 0x0000051000017945 */ /* 0x000fe20003800200 */
[----:B------:R-:W-:-:S10]  /*0b80*/  IMAD.MOV.U32 R6, RZ, RZ, R4 ;  /* 0x000000ffff067224 */ /* 0x000fd400078e0004 */
[----:B------:R-:W-:-:S10]  /*0b90*/  @!P0 DMUL R4, R4, 1.80143985094819840000e+16 ;  /* 0x4350000004048828 */ /* 0x000fd40000000000 */
[----:B------:R-:W-:Y:S01]  /*0ba0*/  @!P0 MOV R3, R5 ;  /* 0x0000000500038202 */ /* 0x000fe20000000f00 */
[----:B------:R-:W-:-:S04]  /*0bb0*/  @!P0 IMAD.MOV.U32 R6, RZ, RZ, R4 ;  /* 0x000000ffff068224 */ /* 0x000fc800078e0004 */
[----:B------:R-:W-:-:S05]  /*0bc0*/  VIADD R2, R3, 0xffffffff ;  /* 0xffffffff03027836 */ /* 0x000fca0000000000 */
[----:B------:R-:W-:Y:S01]  /*0bd0*/  ISETP.GT.U32.AND P1, PT, R2, 0x7feffffe, PT ;  /* 0x7feffffe0200780c */ /* 0x000fe20003f24070 */
[----:B------:R-:W-:Y:S02]  /*0be0*/  IMAD.MOV.U32 R2, RZ, RZ, -0x3ff ;  /* 0xfffffc01ff027424 */ /* 0x000fe400078e00ff */
[----:B------:R-:W-:-:S10]  /*0bf0*/  @!P0 IMAD.MOV.U32 R2, RZ, RZ, -0x435 ;  /* 0xfffffbcbff028424 */ /* 0x000fd400078e00ff */
[----:B------:R-:W-:Y:S05]  /*0c00*/  @P1 BRA `(.L_x_12) ;  /* 0x0000000400041947 */ /* 0x000fea0003800000 */
[----:B------:R-:W-:Y:S01]  /*0c10*/  LOP3.LUT R4, R3, 0xfffff, RZ, 0xc0, !PT ;  /* 0x000fffff03047812 */ /* 0x000fe200078ec0ff */
[----:B------:R-:W-:Y:S01]  /*0c20*/  IMAD.MOV.U32 R16, RZ, RZ, -0x748574fc ;  /* 0x8b7a8b04ff107424 */ /* 0x000fe200078e00ff */
[----:B------:R-:W-:Y:S01]  /*0c30*/  UMOV UR6, 0x3ae80f1e ;  /* 0x3ae80f1e00067882 */ /* 0x000fe20000000000 */
[----:B------:R-:W-:Y:S01]  /*0c40*/  IMAD.MOV.U32 R17, RZ, RZ, 0x3ed0ee25 ;  /* 0x3ed0ee25ff117424 */ /* 0x000fe200078e00ff */
        /* <DEDUP_REMOVED lines=10> */
[----:B------:R-:W-:-:S03]  /*0cf0*/  @P0 VIADD R18, R18, 0x1 ;  /* 0x0000000112120836 */ /* 0x000fc60000000000 */
[----:B------:R-:W-:Y:S02]  /*0d00*/  @P0 MOV R5, R7 ;  /* 0x0000000700050202 */ /* 0x000fe40000000f00 */
[----:B------:R-:W-:-:S04]  /*0d10*/  LOP3.LUT R18, R18, 0x80000000, RZ, 0x3c, !PT ;  /* 0x8000000012127812 */ /* 0x000fc800078e3cff */
        /* <DEDUP_REMOVED lines=48> */
.L_x_12:
[----:B------:R-:W-:Y:S01]  /*1020*/  IMAD.MOV.U32 R2, RZ, RZ, 0x0 ;  /* 0x00000000ff027424 */ /* 0x000fe200078e00ff */
[----:B------:R-:W-:Y:S02]  /*1030*/  MOV R3, 0x7ff00000 ;  /* 0x7ff0000000037802 */ /* 0x000fe40000000f00 */
[----:B------:R-:W-:-:S04]  /*1040*/  LOP3.LUT P0, RZ, R5, 0x7fffffff, RZ, 0xc0, !PT ;  /* 0x7fffffff05ff7812 */ /* 0x000fc8000780c0ff */
[----:B------:R-:W-:-:S10]  /*1050*/  DFMA R2, R4, R2, +INF ;  /* 0x7ff000000402742b */ /* 0x000fd40000000002 */
[----:B------:R-:W-:Y:S02]  /*1060*/  FSEL R4, R2, RZ, P0 ;  /* 0x000000ff02047208 */ /* 0x000fe40000000000 */
[----:B------:R-:W-:-:S07]  /*1070*/  FSEL R5, R3, -QNAN , P0 ;  /* 0xfff0000003057808 */ /* 0x000fce0000000000 */
.L_x_13:
[----:B------:R-:W-:Y:S05]  /*1080*/  BSYNC.RECONVERGENT B1 ;  /* 0x0000000000017941 */ /* 0x000fea0003800200 */
.L_x_11:
[----:B------:R-:W0:Y:S01]  /*1090*/  MUFU.RCP64H R3, 2 ;  /* 0x4000000000037908 */ /* 0x000e220000001800 */
[----:B------:R-:W-:Y:S01]  /*10a0*/  IMAD.MOV.U32 R6, RZ, RZ, 0x0 ;  /* 0x00000000ff067424 */ /* 0x000fe200078e00ff */
[----:B------:R-:W-:Y:S01]  /*10b0*/  UMOV UR6, 0x3ae80f1e ;  /* 0x3ae80f1e00067882 */ /* 0x000fe20000000000 */
[----:B------:R-:W-:Y:S01]  /*10c0*/  IMAD.MOV.U32 R7, RZ, RZ, 0x40000000 ;  /* 0x40000000ff077424 */ /* 0x000fe200078e00ff */
[----:B------:R-:W-:Y:S01]  /*10d0*/  UMOV UR7, 0x3eb1380b ;  /* 0x3eb1380b00077882 */ /* 0x000fe20000000000 */
[----:B------:R-:W-:Y:S02]  /*10e0*/  IMAD.MOV.U32 R2, RZ, RZ, RZ ;  /* 0x000000ffff027224 */ /* 0x000fe400078e00ff */
[----:B------:R-:W-:Y:S02]  /*10f0*/  HFMA2 R19, -RZ, RZ, 1.974609375, 0.0977783203125 ;  /* 0x3fe62e42ff137431 */ /* 0x000fe400000001ff */
[----:B------:R-:W-:Y:S01]  /*1100*/  IMAD.MOV.U32 R10, RZ, RZ, -0x748574fc ;  /* 0x8b7a8b04ff0a7424 */ /* 0x000fe200078e00ff */
[----:B------:R-:W-:Y:S01]  /*1110*/  UMOV UR8, 0x55555554 ;  /* 0x5555555400087882 */ /* 0x000fe20000000000 */
[----:B------:R-:W-:Y:S01]  /*1120*/  IMAD.MOV.U32 R11, RZ, RZ, 0x3ed0ee25 ;  /* 0x3ed0ee25ff0b7424 */ /* 0x000fe200078e00ff */
[----:B------:R-:W-:Y:S01]  /*1130*/  UMOV UR9, 0x3fb55555 ;  /* 0x3fb5555500097882 */ /* 0x000fe20000000000 */
[----:B------:R-:W-:Y:S01]  /*1140*/  IMAD.MOV.U32 R18, RZ, RZ, -0x105c611 ;  /* 0xfefa39efff127424 */ /* 0x000fe200078e00ff */
[----:B------:R-:W-:Y:S01]  /*1150*/  FSETP.GEU.AND P1, PT, |R5|, 6.5827683646048100446e-37, PT ;  /* 0x036000000500780b */ /* 0x000fe20003f2e200 */
[----:B------:R-:W-:Y:S01]  /*1160*/  BSSY.RECONVERGENT B1, `(.L_x_14) ;  /* 0x000003d000017945 */ /* 0x000fe20003800200 */
[----:B0-----:R-:W-:-:S08]  /*1170*/  DFMA R6, R2, -R6, 1 ;  /* 0x3ff000000206742b */ /* 0x001fd00000000806 */
[----:B------:R-:W-:-:S08]  /*1180*/  DFMA R6, R6, R6, R6 ;  /* 0x000000060606722b */ /* 0x000fd00000000006 */
[----:B------:R-:W-:-:S08]  /*1190*/  DFMA R2, R2, R6, R2 ;  /* 0x000000060202722b */ /* 0x000fd00000000002 */
[----:B------:R-:W-:-:S08]  /*11a0*/  DMUL R8, RZ, R2 ;  /* 0x00000002ff087228 */ /* 0x000fd00000000000 */
[----:B------:R-:W-:-:S08]  /*11b0*/  DFMA R8, RZ, R2, R8 ;  /* 0x00000002ff08722b */ /* 0x000fd00000000008 */
[----:B------:R-:W-:Y:S02]  /*11c0*/  DMUL R6, R8, R8 ;  /* 0x0000000808067228 */ /* 0x000fe40000000000 */
[----:B------:R-:W-:-:S06]  /*11d0*/  DADD R14, RZ, -R8 ;  /* 0x00000000ff0e7229 */ /* 0x000fcc0000000808 */
[----:B------:R-:W-:Y:S01]  /*11e0*/  DFMA R10, R6, UR6, R10 ;  /* 0x00000006060a7c2b */ /* 0x000fe2000800000a */
[----:B------:R-:W-:Y:S01]  /*11f0*/  UMOV UR6, 0x9f02676f ;  /* 0x9f02676f00067882 */ /* 0x000fe20000000000 */
[----:B------:R-:W-:Y:S01]  /*1200*/  UMOV UR7, 0x3ef3b266 ;  /* 0x3ef3b26600077882 */ /* 0x000fe20000000000 */
[----:B------:R-:W-:-:S05]  /*1210*/  DADD R16, R14, R14 ;  /* 0x000000000e107229 */ /* 0x000fca000000000e */
[----:B------:R-:W-:Y:S01]  /*1220*/  DFMA R10, R6, R10, UR6 ;  /* 0x00000006060a7e2b */ /* 0x000fe2000800000a */
[----:B------:R-:W-:Y:S01]  /*1230*/  UMOV UR6, 0xa9ab0956 ;  /* 0xa9ab095600067882 */ /* 0x000fe20000000000 */
[----:B------:R-:W-:Y:S01]  /*1240*/  UMOV UR7, 0x3f1745cb ;  /* 0x3f1745cb00077882 */ /* 0x000fe20000000000 */
[----:B------:R-:W-:-:S05]  /*1250*/  DFMA R16, RZ, -R8, R16 ;  /* 0x80000008ff10722b */ /* 0x000fca0000000010 */
[----:B------:R-:W-:Y:S01]  /*1260*/  DFMA R10, R6, R10, UR6 ;  /* 0x00000006060a7e2b */ /* 0x000fe2000800000a */
[----:B------:R-:W-:Y:S01]  /*1270*/  UMOV UR6, 0x2d1b5154 ;  /* 0x2d1b515400067882 */ /* 0x000fe20000000000 */
[----:B------:R-:W-:Y:S01]  /*1280*/  UMOV UR7, 0x3f3c71c7 ;  /* 0x3f3c71c700077882 */ /* 0x000fe20000000000 */
[----:B------:R-:W-:Y:S01]  /*1290*/  DMUL R16, R2, R16 ;  /* 0x0000001002107228 */ /* 0x000fe20000000000 */
[----:B------:R-:W-:Y:S02]  /*12a0*/  IMAD.MOV.U32 R2, RZ, RZ, 0x3b39803f ;  /* 0x3b39803fff027424 */ /* 0x000fe400078e00ff */
[----:B------:R-:W-:Y:S02]  /*12b0*/  IMAD.MOV.U32 R3, RZ, RZ, 0x3c7abc9e ;  /* 0x3c7abc9eff037424 */ /* 0x000fe400078e00ff */
        /* <DEDUP_REMOVED lines=9> */
[----:B------:R-:W-:-:S04]  /*1350*/  DFMA R10, R18, UR6, R8 ;  /* 0x00000006120a7c2b */ /* 0x000fc80008000008 */
[----:B------:R-:W-:-:S04]  /*1360*/  DFMA R14, R6, R14, UR8 ;  /* 0x00000008060e7e2b */ /* 0x000fc8000800000e */
[----:B------:R-:W-:-:S04]  /*1370*/  DFMA R18, -R18, 1, R10 ;  /* 0x3ff000001212782b */ /* 0x000fc8000000010a */
[----:B------:R-:W-:-:S04]  /*1380*/  DMUL R14, R6, R14 ;  /* 0x0000000e060e7228 */ /* 0x000fc80000000000 */
[----:B------:R-:W-:-:S04]  /*1390*/  DADD R18, -R8, R18 ;  /* 0x0000000008127229 */ /* 0x000fc80000000112 */
[----:B------:R-:W-:-:S08]  /*13a0*/  DFMA R14, R8, R14, R16 ;  /* 0x0000000e080e722b */ /* 0x000fd00000000010 */
[----:B------:R-:W-:-:S08]  /*13b0*/  DADD R14, R14, -R18 ;  /* 0x000000000e0e7229 */ /* 0x000fd00000000812 */
[----:B------:R-:W-:Y:S01]  /*13c0*/  DFMA R14, R2, UR6, R14 ;  /* 0x00000006020e7c2b */ /* 0x000fe2000800000e */
[----:B------:R-:W-:-:S07]  /*13d0*/  IMAD.MOV.U32 R2, RZ, RZ, 0x1 ;  /* 0x00000001ff027424 */ /* 0x000fce00078e00ff */
[----:B------:R-:W-:-:S06]  /*13e0*/  DADD R10, R10, R14 ;  /* 0x000000000a0a7229 */ /* 0x000fcc000000000e */
[----:B------:R-:W0:Y:S02]  /*13f0*/  MUFU.RCP64H R3, R11 ;  /* 0x0000000b00037308 */ /* 0x000e240000001800 */
        /* <DEDUP_REMOVED lines=10> */
[----:B------:R-:W-:Y:S05]  /*14a0*/  @P0 BRA P1, `(.L_x_15) ;  /* 0x0000000000200947 */ /* 0x000fea0000800000 */
[----:B------:R-:W-:Y:S01]  /*14b0*/  IMAD.MOV.U32 R8, RZ, RZ, R4 ;  /* 0x000000ffff087224 */ /* 0x000fe200078e0004 */
[----:B------:R-:W-:Y:S01]  /*14c0*/  MOV R7, R11 ;  /* 0x0000000b00077202 */ /* 0x000fe20000000f00 */
[----:B------:R-:W-:Y:S01]  /*14d0*/  IMAD.MOV.U32 R9, RZ, RZ, R5 ;  /* 0x000000ffff097224 */ /* 0x000fe200078e0005 */
[----:B------:R-:W-:Y:S01]  /*14e0*/  MOV R22, 0x1510 ;  /* 0x0000151000167802 */ /* 0x000fe20000000f00 */
[----:B------:R-:W-:-:S07]  /*14f0*/  IMAD.MOV.U32 R6, RZ, RZ, R10 ;  /* 0x000000ffff067224 */ /* 0x000fce00078e000a */
[----:B------:R-:W-:Y:S05]  /*1500*/  CALL.REL.NOINC `($__internal_0_$__cuda_sm20_div_rn_f64_full) ;  /* 0x0000000000a47944 */ /* 0x000fea0003c00000 */
[----:B------:R-:W-:Y:S02]  /*1510*/  IMAD.MOV.U32 R2, RZ, RZ, R4 ;  /* 0x000000ffff027224 */ /* 0x000fe400078e0004 */
[----:B------:R-:W-:-:S07]  /*1520*/  IMAD.MOV.U32 R3, RZ, RZ, R5 ;  /* 0x000000ffff037224 */ /* 0x000fce00078e0005 */
.L_x_15:
[----:B------:R-:W-:Y:S05]  /*1530*/  BSYNC.RECONVERGENT B1 ;  /* 0x0000000000017941 */ /* 0x000fea0003800200 */
.L_x_14:
[----:B------:R-:W0:Y:S01]  /*1540*/  LDCU UR6, c[0x0][0x3b0] ;  /* 0x00007600ff0677ac */ /* 0x000e220008000800 */
[----:B------:R-:W-:Y:S01]  /*1550*/  IMAD.MOV.U32 R8, RZ, RZ, 0x1 ;  /* 0x00000001ff087424 */ /* 0x000fe200078e00ff */
[----:B------:R-:W-:Y:S01]  /*1560*/  BSSY.RECONVERGENT B1, `(.L_x_16) ;  /* 0x0000019000017945 */ /* 0x000fe20003800200 */
[----:B0-----:R-:W0:Y:S08]  /*1570*/  I2F.F64 R4, UR6 ;  /* 0x0000000600047d12 */ /* 0x001e300008201c00 */
[----:B0-----:R-:W0:Y:S02]  /*1580*/  MUFU.RCP64H R9, R5 ;  /* 0x0000000500097308 */ /* 0x001e240000001800 */
[----:B0-----:R-:W-:-:S08]  /*1590*/  DFMA R6, -R4, R8, 1 ;  /* 0x3ff000000406742b */ /* 0x001fd00000000108 */
[----:B------:R-:W-:Y:S02]  /*15a0*/  DFMA R10, R6, R6, R6 ;  /* 0x00000006060a722b */ /* 0x000fe40000000006 */
[----:B------:R-:W0:Y:S06]  /*15b0*/  I2F.F64.U32 R6, R12 ;  /* 0x0000000c00067312 */ /* 0x000e2c0000201800 */
[----:B------:R-:W-:-:S08]  /*15c0*/  DFMA R10, R8, R10, R8 ;  /* 0x0000000a080a722b */ /* 0x000fd00000000008 */
[----:B------:R-:W-:Y:S02]  /*15d0*/  DFMA R8, -R4, R10, 1 ;  /* 0x3ff000000408742b */ /* 0x000fe4000000010a */
[----:B0-----:R-:W-:-:S06]  /*15e0*/  DADD R14, R6, -R2 ;  /* 0x00000000060e7229 */ /* 0x001fcc0000000802 */
[----:B------:R-:W-:-:S04]  /*15f0*/  DFMA R8, R10, R8, R10 ;  /* 0x000000080a08722b */ /* 0x000fc8000000000a */
[----:B------:R-:W-:-:S04]  /*1600*/  FSETP.GEU.AND P1, PT, |R15|, 6.5827683646048100446e-37, PT ;  /* 0x036000000f00780b */ /* 0x000fc80003f2e200 */
        /* <DEDUP_REMOVED lines=14> */
.L_x_17:
[----:B------:R-:W-:Y:S05]  /*16f0*/  BSYNC.RECONVERGENT B1 ;  /* 0x0000000000017941 */ /* 0x000fea0003800200 */
.L_x_16:
[----:B------:R-:W0:Y:S01]  /*1700*/  LDC.64 R4, c[0x0][0x380] ;  /* 0x0000e000ff047b82 */ /* 0x000e220000000a00 */
[----:B------:R-:W-:-:S10]  /*1710*/  DMUL R2, R2, 255 ;  /* 0x406fe00002027828 */ /* 0x000fd40000000000 */
[----:B------:R-:W1:Y:S01]  /*1720*/  F2I.F64.TRUNC R3, R2 ;  /* 0x0000000200037311 */ /* 0x000e62000030d100 */
[----:B0-----:R-:W-:-:S05]  /*1730*/  IMAD.WIDE R4, R0, 0x4, R4 ;  /* 0x0000000400047825 */ /* 0x001fca00078e0204 */
[----:B-1----:R1:W-:Y:S02]  /*1740*/  STG.E desc[UR4][R4.64], R3 ;  /* 0x0000000304007986 */ /* 0x0023e4000c101904 */
.L_x_7:
[----:B------:R-:W-:Y:S05]  /*1750*/  BSYNC.RECONVERGENT B0 ;  /* 0x0000000000007941 */ /* 0x000fea0003800200 */
.L_x_6:
[----:B01----:R-:W0:Y:S02]  /*1760*/  LDC.64 R2, c[0x0][0x388] ;  /* 0x0000e200ff027b82 */ /* 0x003e240000000a00 */
[----:B0-----:R-:W-:-:S05]  /*1770*/  IMAD.WIDE R2, R0, 0x4, R2 ;  /* 0x0000000400027825 */ /* 0x001fca00078e0202 */
[----:B------:R-:W-:Y:S01]  /*1780*/  STG.E desc[UR4][R2.64], R12 ;  /* 0x0000000c02007986 */ /* 0x000fe2000c101904 */
[----:B------:R-:W-:Y:S05]  /*1790*/  EXIT ;  /* 0x000000000000794d */ /* 0x000fea0003800000 */
        .weak           $__internal_0_$__cuda_sm20_div_rn_f64_full
        .type           $__internal_0_$__cuda_sm20_div_rn_f64_full,@function
        .size           $__internal_0_$__cuda_sm20_div_rn_f64_full,(.L_x_24 - $__internal_0_$__cuda_sm20_div_rn_f64_full)
$__internal_0_$__cuda_sm20_div_rn_f64_full:
[C---:B------:R-:W-:Y:S01]  /*17a0*/  FSETP.GEU.AND P0, PT, |R7|.reuse, 1.469367938527859385e-39, PT ;  /* 0x001000000700780b */ /* 0x040fe20003f0e200 */
[----:B------:R-:W-:Y:S01]  /*17b0*/  IMAD.MOV.U32 R14, RZ, RZ, 0x1 ;  /* 0x00000001ff0e7424 */ /* 0x000fe200078e00ff */
[----:B------:R-:W-:Y:S01]  /*17c0*/  LOP3.LUT R4, R7, 0x800fffff, RZ, 0xc0, !PT ;  /* 0x800fffff07047812 */ /* 0x000fe200078ec0ff */
[----:B------:R-:W-:Y:S01]  /*17d0*/  IMAD.MOV.U32 R20, RZ, RZ, 0x1ca00000 ;  /* 0x1ca00000ff147424 */ /* 0x000fe200078e00ff */
[C---:B------:R-:W-:Y:S01]  /*17e0*/  FSETP.GEU.AND P2, PT, |R9|.reuse, 1.469367938527859385e-39, PT ;  /* 0x001000000900780b */ /* 0x040fe20003f4e200 */
[----:B------:R-:W-:Y:S01]  /*17f0*/  BSSY.RECONVERGENT B2, `(.L_x_18) ;  /* 0x0000052000027945 */ /* 0x000fe20003800200 */
[----:B------:R-:W-:Y:S01]  /*1800*/  LOP3.LUT R5, R4, 0x3ff00000, RZ, 0xfc, !PT ;  /* 0x3ff0000004057812 */ /* 0x000fe200078efcff */
[----:B------:R-:W-:Y:S01]  /*1810*/  IMAD.MOV.U32 R4, RZ, RZ, R6 ;  /* 0x000000ffff047224 */ /* 0x000fe200078e0006 */
[----:B------:R-:W-:Y:S02]  /*1820*/  LOP3.LUT R21, R9, 0x7ff00000, RZ, 0xc0, !PT ;  /* 0x7ff0000009157812 */ /* 0x000fe400078ec0ff */
[----:B------:R-:W-:-:S03]  /*1830*/  LOP3.LUT R24, R7, 0x7ff00000, RZ, 0xc0, !PT ;  /* 0x7ff0000007187812 */ /* 0x000fc600078ec0ff */
[----:B------:R-:W-:Y:S01]  /*1840*/  @!P0 DMUL R4, R6, 8.98846567431157953865e+307 ;  /* 0x7fe0000006048828 */ /* 0x000fe20000000000 */
[----:B------:R-:W-:Y:S01]  /*1850*/  ISETP.GE.U32.AND P1, PT, R21, R24, PT ;  /* 0x000000181500720c */ /* 0x000fe20003f26070 */
[----:B------:R-:W-:Y:S02]  /*1860*/  IMAD.MOV.U32 R23, RZ, RZ, R21 ;  /* 0x000000ffff177224 */ /* 0x000fe400078e0015 */
[----:B------:R-:W-:Y:S02]  /*1870*/  @!P2 LOP3.LUT R16, R7, 0x7ff00000, RZ, 0xc0, !PT ;  /* 0x7ff000000710a812 */ /* 0x000fe400078ec0ff */
[----:B------:R-:W0:Y:S02]  /*1880*/  MUFU.RCP64H R15, R5 ;  /* 0x00000005000f7308 */ /* 0x000e240000001800 */
[----:B------:R-:W-:Y:S02]  /*1890*/  @!P2 ISETP.GE.U32.AND P3, PT, R21, R16, PT ;  /* 0x000000101500a20c */ /* 0x000fe40003f66070 */
[----:B------:R-:W-:-:S02]  /*18a0*/  @!P0 LOP3.LUT R24, R5, 0x7ff00000, RZ, 0xc0, !PT ;  /* 0x7ff0000005188812 */ /* 0x000fc400078ec0ff */
[----:B------:R-:W-:-:S03]  /*18b0*/  @!P2 SEL R17, R20, 0x63400000, !P3 ;  /* 0x634000001411a807 */ /* 0x000fc60005800000 */
[----:B------:R-:W-:Y:S01]  /*18c0*/  VIADD R26, R24, 0xffffffff ;  /* 0xffffffff181a7836 */ /* 0x000fe20000000000 */
[----:B------:R-:W-:-:S04]  /*18d0*/  @!P2 LOP3.LUT R18, R17, 0x80000000, R9, 0xf8, !PT ;  /* 0x800000001112a812 */ /* 0x000fc800078ef809 */
[----:B------:R-:W-:Y:S02]  /*18e0*/  @!P2 LOP3.LUT R19, R18, 0x100000, RZ, 0xfc, !PT ;  /* 0x001000001213a812 */ /* 0x000fe400078efcff */
[----:B------:R-:W-:Y:S01]  /*18f0*/  @!P2 MOV R18, RZ ;  /* 0x000000ff0012a202 */ /* 0x000fe20000000f00 */
[----:B0-----:R-:W-:-:S08]  /*1900*/  DFMA R10, R14, -R4, 1 ;  /* 0x3ff000000e0a742b */ /* 0x001fd00000000804 */
[----:B------:R-:W-:-:S08]  /*1910*/  DFMA R10, R10, R10, R10 ;  /* 0x0000000a0a0a722b */ /* 0x000fd0000000000a */
[----:B------:R-:W-:Y:S01]  /*1920*/  DFMA R14, R14, R10, R14 ;  /* 0x0000000a0e0e722b */ /* 0x000fe2000000000e */
[----:B------:R-:W-:Y:S01]  /*1930*/  SEL R11, R20, 0x63400000, !P1 ;  /* 0x63400000140b7807 */ /* 0x000fe20004800000 */
[----:B------:R-:W-:-:S03]  /*1940*/  IMAD.MOV.U32 R10, RZ, RZ, R8 ;  /* 0x000000ffff0a7224 */ /* 0x000fc600078e0008 */
[----:B------:R-:W-:-:S03]  /*1950*/  LOP3.LUT R11, R11, 0x800fffff, R9, 0xf8, !PT ;  /* 0x800fffff0b0b7812 */ /* 0x000fc600078ef809 */
[----:B------:R-:W-:-:S03]  /*1960*/  DFMA R16, R14, -R4, 1 ;  /* 0x3ff000000e10742b */ /* 0x000fc60000000804 */
[----:B------:R-:W-:-:S05]  /*1970*/  @!P2 DFMA R10, R10, 2, -R18 ;  /* 0x400000000a0aa82b */ /* 0x000fca0000000812 */
[----:B------:R-:W-:-:S05]  /*1980*/  DFMA R16, R14, R16, R14 ;  /* 0x000000100e10722b */ /* 0x000fca000000000e */
[----:B------:R-:W-:-:S03]  /*1990*/  @!P2 LOP3.LUT R23, R11, 0x7ff00000, RZ, 0xc0, !PT ;  /* 0x7ff000000b17a812 */ /* 0x000fc600078ec0ff */
[----:B------:R-:W-:Y:S02]  /*19a0*/  DMUL R14, R16, R10 ;  /* 0x0000000a100e7228 */ /* 0x000fe40000000000 */
[----:B------:R-:W-:-:S05]  /*19b0*/  VIADD R25, R23, 0xffffffff ;  /* 0xffffffff17197836 */ /* 0x000fca0000000000 */
[----:B------:R-:W-:Y:S01]  /*19c0*/  ISETP.GT.U32.AND P0, PT, R25, 0x7feffffe, PT ;  /* 0x7feffffe1900780c */ /* 0x000fe20003f04070 */
[----:B------:R-:W-:-:S03]  /*19d0*/  DFMA R18, R14, -R4, R10 ;  /* 0x800000040e12722b */ /* 0x000fc6000000000a */
[----:B------:R-:W-:-:S05]  /*19e0*/  ISETP.GT.U32.OR P0, PT, R26, 0x7feffffe, P0 ;  /* 0x7feffffe1a00780c */ /* 0x000fca0000704470 */
[----:B------:R-:W-:-:S08]  /*19f0*/  DFMA R18, R16, R18, R14 ;  /* 0x000000121012722b */ /* 0x000fd0000000000e */
[----:B------:R-:W-:Y:S05]  /*1a00*/  @P0 BRA `(.L_x_19) ;  /* 0x00000000006c0947 */ /* 0x000fea0003800000 */
[----:B------:R-:W-:Y:S01]  /*1a10*/  LOP3.LUT R14, R7, 0x7ff00000, RZ, 0xc0, !PT ;  /* 0x7ff00000070e7812 */ /* 0x000fe200078ec0ff */
[----:B------:R-:W-:-:S03]  /*1a20*/  IMAD.MOV.U32 R16, RZ, RZ, RZ ;  /* 0x000000ffff107224 */ /* 0x000fc600078e00ff */
[CC--:B------:R-:W-:Y:S02]  /*1a30*/  VIADDMNMX R8, R21.reuse, -R14.reuse, 0xb9600000, !PT ;  /* 0xb960000015087446 */ /* 0x0c0fe4000780090e */
[----:B------:R-:W-:Y:S02]  /*1a40*/  ISETP.GE.U32.AND P0, PT, R21, R14, PT ;  /* 0x0000000e1500720c */ /* 0x000fe40003f06070 */
[----:B------:R-:W-:Y:S02]  /*1a50*/  VIMNMX R8, PT, PT, R8, 0x46a00000, PT ;  /* 0x46a0000008087848 */ /* 0x000fe40003fe0100 */
[----:B------:R-:W-:-:S05]  /*1a60*/  SEL R9, R20, 0x63400000, !P0 ;  /* 0x6340000014097807 */ /* 0x000fca0004000000 */
[----:B------:R-:W-:-:S04]  /*1a70*/  IMAD.IADD R8, R8, 0x1, -R9 ;  /* 0x0000000108087824 */ /* 0x000fc800078e0a09 */
[----:B------:R-:W-:-:S06]  /*1a80*/  VIADD R17, R8, 0x7fe00000 ;  /* 0x7fe0000008117836 */ /* 0x000fcc0000000000 */
[----:B------:R-:W-:-:S10]  /*1a90*/  DMUL R14, R18, R16 ;  /* 0x00000010120e7228 */ /* 0x000fd40000000000 */
[----:B------:R-:W-:-:S13]  /*1aa0*/  FSETP.GTU.AND P0, PT, |R15|, 1.469367938527859385e-39, PT ;  /* 0x001000000f00780b */ /* 0x000fda0003f0c200 */
[----:B------:R-:W-:Y:S05]  /*1ab0*/  @P0 BRA `(.L_x_20) ;  /* 0x0000000000940947 */ /* 0x000fea0003800000 */
[----:B------:R-:W-:Y:S01]  /*1ac0*/  DFMA R4, R18, -R4, R10 ;  /* 0x800000041204722b */ /* 0x000fe2000000000a */
[----:B------:R-:W-:-:S09]  /*1ad0*/  MOV R16, RZ ;  /* 0x000000ff00107202 */ /* 0x000fd20000000f00 */
[C---:B------:R-:W-:Y:S02]  /*1ae0*/  FSETP.NEU.AND P0, PT, R5.reuse, RZ, PT ;  /* 0x000000ff0500720b */ /* 0x040fe40003f0d000 */
[----:B------:R-:W-:-:S04]  /*1af0*/  LOP3.LUT R7, R5, 0x80000000, R7, 0x48, !PT ;  /* 0x8000000005077812 */ /* 0x000fc800078e4807 */
[----:B------:R-:W-:-:S07]  /*1b00*/  LOP3.LUT R17, R7, R17, RZ, 0xfc, !PT ;  /* 0x0000001107117212 */ /* 0x000fce00078efcff */
[----:B------:R-:W-:Y:S05]  /*1b10*/  @!P0 BRA `(.L_x_20) ;  /* 0x00000000007c8947 */ /* 0x000fea0003800000 */
[----:B------:R-:W-:Y:S01]  /*1b20*/  IMAD.MOV R5, RZ, RZ, -R8 ;  /* 0x000000ffff057224 */ /* 0x000fe200078e0a08 */
[----:B------:R-:W-:Y:S01]  /*1b30*/  DMUL.RP R16, R18, R16 ;  /* 0x0000001012107228 */ /* 0x000fe20000008000 */
[----:B------:R-:W-:-:S06]  /*1b40*/  IMAD.MOV.U32 R4, RZ, RZ, RZ ;  /* 0x000000ffff047224 */ /* 0x000fcc00078e00ff */
[----:B------:R-:W-:-:S03]  /*1b50*/  DFMA R4, R14, -R4, R18 ;  /* 0x800000040e04722b */ /* 0x000fc60000000012 */
[----:B------:R-:W-:-:S03]  /*1b60*/  LOP3.LUT R7, R17, R7, RZ, 0x3c, !PT ;  /* 0x0000000711077212 */ /* 0x000fc600078e3cff */
[----:B------:R-:W-:-:S04]  /*1b70*/  IADD3 R4, PT, PT, -R8, -0x43300000, RZ ;  /* 0xbcd0000008047810 */ /* 0x000fc80007ffe1ff */
[----:B------:R-:W-:-:S04]  /*1b80*/  FSETP.NEU.AND P0, PT, |R5|, R4, PT ;  /* 0x000000040500720b */ /* 0x000fc80003f0d200 */
[----:B------:R-:W-:Y:S02]  /*1b90*/  FSEL R14, R16, R14, !P0 ;  /* 0x0000000e100e7208 */ /* 0x000fe40004000000 */
[----:B------:R-:W-:Y:S01]  /*1ba0*/  FSEL R15, R7, R15, !P0 ;  /* 0x0000000f070f7208 */ /* 0x000fe20004000000 */
[----:B------:R-:W-:Y:S06]  /*1bb0*/  BRA `(.L_x_20) ;  /* 0x0000000000547947 */ /* 0x000fec0003800000 */
.L_x_19:
[----:B------:R-:W-:-:S14]  /*1bc0*/  DSETP.NAN.AND P0, PT, R8, R8, PT ;  /* 0x000000080800722a */ /* 0x000fdc0003f08000 */
[----:B------:R-:W-:Y:S05]  /*1bd0*/  @P0 BRA `(.L_x_21) ;  /* 0x0000000000440947 */ /* 0x000fea0003800000 */
[----:B------:R-:W-:-:S14]  /*1be0*/  DSETP.NAN.AND P0, PT, R6, R6, PT ;  /* 0x000000060600722a */ /* 0x000fdc0003f08000 */
[----:B------:R-:W-:Y:S05]  /*1bf0*/  @P0 BRA `(.L_x_22) ;  /* 0x0000000000300947 */ /* 0x000fea0003800000 */
[----:B------:R-:W-:Y:S01]  /*1c00*/  ISETP.NE.AND P0, PT, R23, R24, PT ;  /* 0x000000181700720c */ /* 0x000fe20003f05270 */
[----:B------:R-:W-:Y:S02]  /*1c10*/  IMAD.MOV.U32 R14, RZ, RZ, 0x0 ;  /* 0x00000000ff0e7424 */ /* 0x000fe400078e00ff */
[----:B------:R-:W-:-:S10]  /*1c20*/  IMAD.MOV.U32 R15, RZ, RZ, -0x80000 ;  /* 0xfff80000ff0f7424 */ /* 0x000fd400078e00ff */
[----:B------:R-:W-:Y:S05]  /*1c30*/  @!P0 BRA `(.L_x_20) ;  /* 0x0000000000348947 */ /* 0x000fea0003800000 */
[----:B------:R-:W-:Y:S02]  /*1c40*/  ISETP.NE.AND P0, PT, R23, 0x7ff00000, PT ;  /* 0x7ff000001700780c */ /* 0x000fe40003f05270 */
[----:B------:R-:W-:Y:S02]  /*1c50*/  LOP3.LUT R15, R9, 0x80000000, R7, 0x48, !PT ;  /* 0x80000000090f7812 */ /* 0x000fe400078e4807 */
[----:B------:R-:W-:-:S13]  /*1c60*/  ISETP.EQ.OR P0, PT, R24, RZ, !P0 ;  /* 0x000000ff1800720c */ /* 0x000fda0004702670 */
[----:B------:R-:W-:Y:S01]  /*1c70*/  @P0 LOP3.LUT R4, R15, 0x7ff00000, RZ, 0xfc, !PT ;  /* 0x7ff000000f040812 */ /* 0x000fe200078efcff */
[----:B------:R-:W-:Y:S02]  /*1c80*/  @!P0 IMAD.MOV.U32 R14, RZ, RZ, RZ ;  /* 0x000000ffff0e8224 */ /* 0x000fe400078e00ff */
[----:B------:R-:W-:Y:S01]  /*1c90*/  @P0 IMAD.MOV.U32 R14, RZ, RZ, RZ ;  /* 0x000000ffff0e0224 */ /* 0x000fe200078e00ff */
[----:B------:R-:W-:Y:S01]  /*1ca0*/  @P0 MOV R15, R4 ;  /* 0x00000004000f0202 */ /* 0x000fe20000000f00 */
[----:B------:R-:W-:Y:S06]  /*1cb0*/  BRA `(.L_x_20) ;  /* 0x0000000000147947 */ /* 0x000fec0003800000 */
.L_x_22:
[----:B------:R-:W-:Y:S01]  /*1cc0*/  LOP3.LUT R15, R7, 0x80000, RZ, 0xfc, !PT ;  /* 0x00080000070f7812 */ /* 0x000fe200078efcff */
[----:B------:R-:W-:Y:S01]  /*1cd0*/  IMAD.MOV.U32 R14, RZ, RZ, R6 ;  /* 0x000000ffff0e7224 */ /* 0x000fe200078e0006 */
[----:B------:R-:W-:Y:S06]  /*1ce0*/  BRA `(.L_x_20) ;  /* 0x0000000000087947 */ /* 0x000fec0003800000 */
.L_x_21:
[----:B------:R-:W-:Y:S01]  /*1cf0*/  LOP3.LUT R15, R9, 0x80000, RZ, 0xfc, !PT ;  /* 0x00080000090f7812 */ /* 0x000fe200078efcff */
[----:B------:R-:W-:-:S07]  /*1d00*/  IMAD.MOV.U32 R14, RZ, RZ, R8 ;  /* 0x000000ffff0e7224 */ /* 0x000fce00078e0008 */
.L_x_20:
[----:B------:R-:W-:Y:S05]  /*1d10*/  BSYNC.RECONVERGENT B2 ;  /* 0x0000000000027941 */ /* 0x000fea0003800200 */
.L_x_18:
[----:B------:R-:W-:Y:S02]  /*1d20*/  IMAD.MOV.U32 R23, RZ, RZ, 0x0 ;  /* 0x00000000ff177424 */ /* 0x000fe400078e00ff */
[----:B------:R-:W-:Y:S02]  /*1d30*/  IMAD.MOV.U32 R4, RZ, RZ, R14 ;  /* 0x000000ffff047224 */ /* 0x000fe400078e000e */
[----:B------:R-:W-:Y:S01]  /*1d40*/  IMAD.MOV.U32 R5, RZ, RZ, R15 ;  /* 0x000000ffff057224 */ /* 0x000fe200078e000f */
[----:B------:R-:W-:Y:S06]  /*1d50*/  RET.REL.NODEC R22 `(_Z17mandelbrot_kernelPiS_ddddi) ;  /* 0xffffffe016a87950 */ /* 0x000fec0003c3ffff */
.L_x_23:
[----:B------:R-:W-:-:S00]  /*1d60*/  BRA `(.L_x_23) ;  /* 0xfffffffc00fc7947 */ /* 0x000fc0000383ffff */
[----:B------:R-:W-:-:S00]  /*1d70*/  NOP ;  /* 0x0000000000007918 */ /* 0x000fc00000000000 */
        /* <DEDUP_REMOVED lines=8> */
.L_x_24:


//--------------------- .nv.shared.reserved.0     --------------------------
	.section	.nv.shared.reserved.0,"aw",@nobits
	.weak		__nv_reservedSMEM_offset_0_alias
	.size		__nv_reservedSMEM_offset_0_alias, 0, 64
	.other		__nv_reservedSMEM_offset_0_alias,@"STO_CUDA_RESERVED_SHARED STV_DEFAULT"
__nv_reservedSMEM_offset_0_alias:
	.zero		0
	.zero		64


//--------------------- .nv.constant0._Z17mandelbrot_kernelPiS_ddddi --------------------------
	.section	.nv.constant0._Z17mandelbrot_kernelPiS_ddddi,"a",@progbits
	.sectionflags	@""
	.align	4
.nv.constant0._Z17mandelbrot_kernelPiS_ddddi:
	.zero		948


//--------------------- SYMBOLS --------------------------

	.type		.nv.reservedSmem.offset0,@object
	.size		.nv.reservedSmem.offset0,0x4
